//
// Generated by NVIDIA NVVM Compiler
//
// Compiler Build ID: CL-36424714
// Cuda compilation tools, release 13.0, V13.0.88
// Based on NVVM 20.0.0
//

.version 9.0
.target sm_100
.address_size 64

	// .globl	_Z18calculate_k2_scorePiS_Pdi

.visible .entry _Z18calculate_k2_scorePiS_Pdi(
	.param .u64 .ptr .align 1 _Z18calculate_k2_scorePiS_Pdi_param_0,
	.param .u64 .ptr .align 1 _Z18calculate_k2_scorePiS_Pdi_param_1,
	.param .u64 .ptr .align 1 _Z18calculate_k2_scorePiS_Pdi_param_2,
	.param .u32 _Z18calculate_k2_scorePiS_Pdi_param_3
)
{
	.reg .pred 	%p<54>;
	.reg .b32 	%r<285>;
	.reg .b64 	%rd<12>;
	.reg .b64 	%fd<454>;

	ld.param.u64 	%rd3, [_Z18calculate_k2_scorePiS_Pdi_param_0];
	ld.param.u64 	%rd4, [_Z18calculate_k2_scorePiS_Pdi_param_1];
	ld.param.u64 	%rd5, [_Z18calculate_k2_scorePiS_Pdi_param_2];
	ld.param.u32 	%r111, [_Z18calculate_k2_scorePiS_Pdi_param_3];
	mov.u32 	%r112, %ctaid.x;
	mov.u32 	%r113, %ntid.x;
	mov.u32 	%r114, %tid.x;
	mad.lo.s32 	%r1, %r112, %r113, %r114;
	setp.ge.s32 	%p1, %r1, %r111;
	@%p1 bra 	$L__BB0_88;
	mul.lo.s32 	%r2, %r1, 27;
	mov.b32 	%r116, 1127219200;
	mov.b32 	%r117, -2147483648;
	mov.b64 	%fd1, {%r117, %r116};
	cvta.to.global.u64 	%rd1, %rd3;
	cvta.to.global.u64 	%rd2, %rd4;
	mov.f64 	%fd411, 0d0000000000000000;
	mov.b32 	%r245, 0;
$L__BB0_2:
	add.s32 	%r118, %r245, %r2;
	mul.wide.s32 	%rd6, %r118, 4;
	add.s64 	%rd7, %rd1, %rd6;
	ld.global.u32 	%r4, [%rd7];
	add.s64 	%rd8, %rd2, %rd6;
	ld.global.u32 	%r5, [%rd8];
	add.s32 	%r6, %r5, %r4;
	setp.lt.s32 	%p2, %r6, 1;
	mov.f64 	%fd418, 0d0000000000000000;
	@%p2 bra 	$L__BB0_21;
	add.s32 	%r119, %r4, -1;
	neg.s32 	%r120, %r5;
	setp.eq.s32 	%p3, %r119, %r120;
	mov.f64 	%fd418, 0d0000000000000000;
	mov.f64 	%fd415, 0d3FF0000000000000;
	@%p3 bra 	$L__BB0_12;
	and.b32  	%r7, %r6, 2147483646;
	mov.f64 	%fd418, 0d0000000000000000;
	mov.b32 	%r250, 0;
$L__BB0_5:
	add.s32 	%r20, %r250, 1;
	cvt.rn.f64.u32 	%fd420, %r20;
	{
	.reg .b32 %temp; 
	mov.b64 	{%temp, %r251}, %fd420;
	}
	{
	.reg .b32 %temp; 
	mov.b64 	{%r252, %temp}, %fd420;
	}
	setp.gt.s32 	%p4, %r251, 1048575;
	mov.b32 	%r253, -1023;
	@%p4 bra 	$L__BB0_7;
	mul.f64 	%fd420, %fd420, 0d4350000000000000;
	{
	.reg .b32 %temp; 
	mov.b64 	{%temp, %r251}, %fd420;
	}
	{
	.reg .b32 %temp; 
	mov.b64 	{%r252, %temp}, %fd420;
	}
	mov.b32 	%r253, -1077;
$L__BB0_7:
	add.s32 	%r124, %r251, -1;
	setp.gt.u32 	%p5, %r124, 2146435070;
	@%p5 bra 	$L__BB0_30;
	shr.u32 	%r127, %r251, 20;
	add.s32 	%r254, %r253, %r127;
	and.b32  	%r128, %r251, 1048575;
	or.b32  	%r129, %r128, 1072693248;
	mov.b64 	%fd421, {%r252, %r129};
	setp.lt.u32 	%p7, %r129, 1073127583;
	@%p7 bra 	$L__BB0_10;
	{
	.reg .b32 %temp; 
	mov.b64 	{%r130, %temp}, %fd421;
	}
	{
	.reg .b32 %temp; 
	mov.b64 	{%temp, %r131}, %fd421;
	}
	add.s32 	%r132, %r131, -1048576;
	mov.b64 	%fd421, {%r130, %r132};
	add.s32 	%r254, %r254, 1;
$L__BB0_10:
	add.f64 	%fd116, %fd421, 0dBFF0000000000000;
	add.f64 	%fd117, %fd421, 0d3FF0000000000000;
	rcp.approx.ftz.f64 	%fd118, %fd117;
	neg.f64 	%fd119, %fd117;
	fma.rn.f64 	%fd120, %fd119, %fd118, 0d3FF0000000000000;
	fma.rn.f64 	%fd121, %fd120, %fd120, %fd120;
	fma.rn.f64 	%fd122, %fd121, %fd118, %fd118;
	mul.f64 	%fd123, %fd116, %fd122;
	fma.rn.f64 	%fd124, %fd116, %fd122, %fd123;
	mul.f64 	%fd125, %fd124, %fd124;
	fma.rn.f64 	%fd126, %fd125, 0d3EB1380B3AE80F1E, 0d3ED0EE258B7A8B04;
	fma.rn.f64 	%fd127, %fd126, %fd125, 0d3EF3B2669F02676F;
	fma.rn.f64 	%fd128, %fd127, %fd125, 0d3F1745CBA9AB0956;
	fma.rn.f64 	%fd129, %fd128, %fd125, 0d3F3C71C72D1B5154;
	fma.rn.f64 	%fd130, %fd129, %fd125, 0d3F624924923BE72D;
	fma.rn.f64 	%fd131, %fd130, %fd125, 0d3F8999999999A3C4;
	fma.rn.f64 	%fd132, %fd131, %fd125, 0d3FB5555555555554;
	sub.f64 	%fd133, %fd116, %fd124;
	add.f64 	%fd134, %fd133, %fd133;
	neg.f64 	%fd135, %fd124;
	fma.rn.f64 	%fd136, %fd135, %fd116, %fd134;
	mul.f64 	%fd137, %fd122, %fd136;
	mul.f64 	%fd138, %fd125, %fd132;
	fma.rn.f64 	%fd139, %fd138, %fd124, %fd137;
	xor.b32  	%r133, %r254, -2147483648;
	mov.b32 	%r134, 1127219200;
	mov.b64 	%fd140, {%r133, %r134};
	sub.f64 	%fd141, %fd140, %fd1;
	fma.rn.f64 	%fd142, %fd141, 0d3FE62E42FEFA39EF, %fd124;
	fma.rn.f64 	%fd143, %fd141, 0dBFE62E42FEFA39EF, %fd142;
	sub.f64 	%fd144, %fd143, %fd124;
	sub.f64 	%fd145, %fd139, %fd144;
	fma.rn.f64 	%fd146, %fd141, 0d3C7ABC9E3B39803F, %fd145;
	add.f64 	%fd422, %fd142, %fd146;
	bra.uni 	$L__BB0_31;
$L__BB0_11:
	add.s32 	%r148, %r250, 1;
	cvt.rn.f64.u32 	%fd415, %r148;
$L__BB0_12:
	and.b32  	%r149, %r6, 1;
	setp.eq.b32 	%p13, %r149, 1;
	not.pred 	%p14, %p13;
	@%p14 bra 	$L__BB0_21;
	{
	.reg .b32 %temp; 
	mov.b64 	{%temp, %r246}, %fd415;
	}
	{
	.reg .b32 %temp; 
	mov.b64 	{%r247, %temp}, %fd415;
	}
	setp.gt.s32 	%p15, %r246, 1048575;
	mov.b32 	%r248, -1023;
	@%p15 bra 	$L__BB0_15;
	mul.f64 	%fd415, %fd415, 0d4350000000000000;
	{
	.reg .b32 %temp; 
	mov.b64 	{%temp, %r246}, %fd415;
	}
	{
	.reg .b32 %temp; 
	mov.b64 	{%r247, %temp}, %fd415;
	}
	mov.b32 	%r248, -1077;
$L__BB0_15:
	add.s32 	%r152, %r246, -1;
	setp.lt.u32 	%p16, %r152, 2146435071;
	@%p16 bra 	$L__BB0_17;
	fma.rn.f64 	%fd179, %fd415, 0d7FF0000000000000, 0d7FF0000000000000;
	{
	.reg .b32 %temp; 
	mov.b64 	{%temp, %r153}, %fd415;
	}
	and.b32  	%r154, %r153, 2147483647;
	setp.eq.s32 	%p17, %r154, 0;
	selp.f64 	%fd417, 0dFFF0000000000000, %fd179, %p17;
	bra.uni 	$L__BB0_20;
$L__BB0_17:
	shr.u32 	%r155, %r246, 20;
	add.s32 	%r249, %r248, %r155;
	and.b32  	%r156, %r246, 1048575;
	or.b32  	%r157, %r156, 1072693248;
	mov.b64 	%fd416, {%r247, %r157};
	setp.lt.u32 	%p18, %r157, 1073127583;
	@%p18 bra 	$L__BB0_19;
	{
	.reg .b32 %temp; 
	mov.b64 	{%r158, %temp}, %fd416;
	}
	{
	.reg .b32 %temp; 
	mov.b64 	{%temp, %r159}, %fd416;
	}
	add.s32 	%r160, %r159, -1048576;
	mov.b64 	%fd416, {%r158, %r160};
	add.s32 	%r249, %r249, 1;
$L__BB0_19:
	add.f64 	%fd180, %fd416, 0dBFF0000000000000;
	add.f64 	%fd181, %fd416, 0d3FF0000000000000;
	rcp.approx.ftz.f64 	%fd182, %fd181;
	neg.f64 	%fd183, %fd181;
	fma.rn.f64 	%fd184, %fd183, %fd182, 0d3FF0000000000000;
	fma.rn.f64 	%fd185, %fd184, %fd184, %fd184;
	fma.rn.f64 	%fd186, %fd185, %fd182, %fd182;
	mul.f64 	%fd187, %fd180, %fd186;
	fma.rn.f64 	%fd188, %fd180, %fd186, %fd187;
	mul.f64 	%fd189, %fd188, %fd188;
	fma.rn.f64 	%fd190, %fd189, 0d3EB1380B3AE80F1E, 0d3ED0EE258B7A8B04;
	fma.rn.f64 	%fd191, %fd190, %fd189, 0d3EF3B2669F02676F;
	fma.rn.f64 	%fd192, %fd191, %fd189, 0d3F1745CBA9AB0956;
	fma.rn.f64 	%fd193, %fd192, %fd189, 0d3F3C71C72D1B5154;
	fma.rn.f64 	%fd194, %fd193, %fd189, 0d3F624924923BE72D;
	fma.rn.f64 	%fd195, %fd194, %fd189, 0d3F8999999999A3C4;
	fma.rn.f64 	%fd196, %fd195, %fd189, 0d3FB5555555555554;
	sub.f64 	%fd197, %fd180, %fd188;
	add.f64 	%fd198, %fd197, %fd197;
	neg.f64 	%fd199, %fd188;
	fma.rn.f64 	%fd200, %fd199, %fd180, %fd198;
	mul.f64 	%fd201, %fd186, %fd200;
	mul.f64 	%fd202, %fd189, %fd196;
	fma.rn.f64 	%fd203, %fd202, %fd188, %fd201;
	xor.b32  	%r161, %r249, -2147483648;
	mov.b32 	%r162, 1127219200;
	mov.b64 	%fd204, {%r161, %r162};
	sub.f64 	%fd205, %fd204, %fd1;
	fma.rn.f64 	%fd206, %fd205, 0d3FE62E42FEFA39EF, %fd188;
	fma.rn.f64 	%fd207, %fd205, 0dBFE62E42FEFA39EF, %fd206;
	sub.f64 	%fd208, %fd207, %fd188;
	sub.f64 	%fd209, %fd203, %fd208;
	fma.rn.f64 	%fd210, %fd205, 0d3C7ABC9E3B39803F, %fd209;
	add.f64 	%fd417, %fd206, %fd210;
$L__BB0_20:
	add.f64 	%fd418, %fd418, %fd417;
$L__BB0_21:
	setp.lt.s32 	%p19, %r4, 1;
	mov.f64 	%fd453, 0d0000000000000000;
	@%p19 bra 	$L__BB0_49;
	setp.eq.s32 	%p20, %r4, 1;
	mov.f64 	%fd453, 0d0000000000000000;
	mov.f64 	%fd429, 0d3FF0000000000000;
	@%p20 bra 	$L__BB0_40;
	and.b32  	%r18, %r4, 2147483646;
	mov.f64 	%fd453, 0d0000000000000000;
	mov.b32 	%r263, 1;
$L__BB0_24:
	cvt.rn.f64.u32 	%fd434, %r263;
	{
	.reg .b32 %temp; 
	mov.b64 	{%temp, %r264}, %fd434;
	}
	{
	.reg .b32 %temp; 
	mov.b64 	{%r265, %temp}, %fd434;
	}
	setp.gt.s32 	%p21, %r264, 1048575;
	mov.b32 	%r266, -1023;
	@%p21 bra 	$L__BB0_26;
	mul.f64 	%fd434, %fd434, 0d4350000000000000;
	{
	.reg .b32 %temp; 
	mov.b64 	{%temp, %r264}, %fd434;
	}
	{
	.reg .b32 %temp; 
	mov.b64 	{%r265, %temp}, %fd434;
	}
	mov.b32 	%r266, -1077;
$L__BB0_26:
	add.s32 	%r166, %r264, -1;
	setp.gt.u32 	%p22, %r166, 2146435070;
	@%p22 bra 	$L__BB0_58;
	shr.u32 	%r169, %r264, 20;
	add.s32 	%r267, %r266, %r169;
	and.b32  	%r170, %r264, 1048575;
	or.b32  	%r171, %r170, 1072693248;
	mov.b64 	%fd435, {%r265, %r171};
	setp.lt.u32 	%p24, %r171, 1073127583;
	@%p24 bra 	$L__BB0_29;
	{
	.reg .b32 %temp; 
	mov.b64 	{%r172, %temp}, %fd435;
	}
	{
	.reg .b32 %temp; 
	mov.b64 	{%temp, %r173}, %fd435;
	}
	add.s32 	%r174, %r173, -1048576;
	mov.b64 	%fd435, {%r172, %r174};
	add.s32 	%r267, %r267, 1;
$L__BB0_29:
	add.f64 	%fd217, %fd435, 0dBFF0000000000000;
	add.f64 	%fd218, %fd435, 0d3FF0000000000000;
	rcp.approx.ftz.f64 	%fd219, %fd218;
	neg.f64 	%fd220, %fd218;
	fma.rn.f64 	%fd221, %fd220, %fd219, 0d3FF0000000000000;
	fma.rn.f64 	%fd222, %fd221, %fd221, %fd221;
	fma.rn.f64 	%fd223, %fd222, %fd219, %fd219;
	mul.f64 	%fd224, %fd217, %fd223;
	fma.rn.f64 	%fd225, %fd217, %fd223, %fd224;
	mul.f64 	%fd226, %fd225, %fd225;
	fma.rn.f64 	%fd227, %fd226, 0d3EB1380B3AE80F1E, 0d3ED0EE258B7A8B04;
	fma.rn.f64 	%fd228, %fd227, %fd226, 0d3EF3B2669F02676F;
	fma.rn.f64 	%fd229, %fd228, %fd226, 0d3F1745CBA9AB0956;
	fma.rn.f64 	%fd230, %fd229, %fd226, 0d3F3C71C72D1B5154;
	fma.rn.f64 	%fd231, %fd230, %fd226, 0d3F624924923BE72D;
	fma.rn.f64 	%fd232, %fd231, %fd226, 0d3F8999999999A3C4;
	fma.rn.f64 	%fd233, %fd232, %fd226, 0d3FB5555555555554;
	sub.f64 	%fd234, %fd217, %fd225;
	add.f64 	%fd235, %fd234, %fd234;
	neg.f64 	%fd236, %fd225;
	fma.rn.f64 	%fd237, %fd236, %fd217, %fd235;
	mul.f64 	%fd238, %fd223, %fd237;
	mul.f64 	%fd239, %fd226, %fd233;
	fma.rn.f64 	%fd240, %fd239, %fd225, %fd238;
	xor.b32  	%r175, %r267, -2147483648;
	mov.b32 	%r176, 1127219200;
	mov.b64 	%fd241, {%r175, %r176};
	sub.f64 	%fd242, %fd241, %fd1;
	fma.rn.f64 	%fd243, %fd242, 0d3FE62E42FEFA39EF, %fd225;
	fma.rn.f64 	%fd244, %fd242, 0dBFE62E42FEFA39EF, %fd243;
	sub.f64 	%fd245, %fd244, %fd225;
	sub.f64 	%fd246, %fd240, %fd245;
	fma.rn.f64 	%fd247, %fd242, 0d3C7ABC9E3B39803F, %fd246;
	add.f64 	%fd436, %fd243, %fd247;
	bra.uni 	$L__BB0_59;
$L__BB0_30:
	fma.rn.f64 	%fd115, %fd420, 0d7FF0000000000000, 0d7FF0000000000000;
	{
	.reg .b32 %temp; 
	mov.b64 	{%temp, %r125}, %fd420;
	}
	and.b32  	%r126, %r125, 2147483647;
	setp.eq.s32 	%p6, %r126, 0;
	selp.f64 	%fd422, 0dFFF0000000000000, %fd115, %p6;
$L__BB0_31:
	add.f64 	%fd27, %fd418, %fd422;
	add.s32 	%r31, %r20, 1;
	cvt.rn.f64.u32 	%fd423, %r31;
	{
	.reg .b32 %temp; 
	mov.b64 	{%temp, %r255}, %fd423;
	}
	{
	.reg .b32 %temp; 
	mov.b64 	{%r256, %temp}, %fd423;
	}
	setp.gt.s32 	%p8, %r255, 1048575;
	mov.b32 	%r257, -1023;
	@%p8 bra 	$L__BB0_33;
	mul.f64 	%fd423, %fd423, 0d4350000000000000;
	{
	.reg .b32 %temp; 
	mov.b64 	{%temp, %r255}, %fd423;
	}
	{
	.reg .b32 %temp; 
	mov.b64 	{%r256, %temp}, %fd423;
	}
	mov.b32 	%r257, -1077;
$L__BB0_33:
	add.s32 	%r137, %r255, -1;
	setp.lt.u32 	%p9, %r137, 2146435071;
	@%p9 bra 	$L__BB0_35;
	fma.rn.f64 	%fd147, %fd423, 0d7FF0000000000000, 0d7FF0000000000000;
	{
	.reg .b32 %temp; 
	mov.b64 	{%temp, %r138}, %fd423;
	}
	and.b32  	%r139, %r138, 2147483647;
	setp.eq.s32 	%p10, %r139, 0;
	selp.f64 	%fd425, 0dFFF0000000000000, %fd147, %p10;
	bra.uni 	$L__BB0_38;
$L__BB0_35:
	shr.u32 	%r140, %r255, 20;
	add.s32 	%r258, %r257, %r140;
	and.b32  	%r141, %r255, 1048575;
	or.b32  	%r142, %r141, 1072693248;
	mov.b64 	%fd424, {%r256, %r142};
	setp.lt.u32 	%p11, %r142, 1073127583;
	@%p11 bra 	$L__BB0_37;
	{
	.reg .b32 %temp; 
	mov.b64 	{%r143, %temp}, %fd424;
	}
	{
	.reg .b32 %temp; 
	mov.b64 	{%temp, %r144}, %fd424;
	}
	add.s32 	%r145, %r144, -1048576;
	mov.b64 	%fd424, {%r143, %r145};
	add.s32 	%r258, %r258, 1;
$L__BB0_37:
	add.f64 	%fd148, %fd424, 0dBFF0000000000000;
	add.f64 	%fd149, %fd424, 0d3FF0000000000000;
	rcp.approx.ftz.f64 	%fd150, %fd149;
	neg.f64 	%fd151, %fd149;
	fma.rn.f64 	%fd152, %fd151, %fd150, 0d3FF0000000000000;
	fma.rn.f64 	%fd153, %fd152, %fd152, %fd152;
	fma.rn.f64 	%fd154, %fd153, %fd150, %fd150;
	mul.f64 	%fd155, %fd148, %fd154;
	fma.rn.f64 	%fd156, %fd148, %fd154, %fd155;
	mul.f64 	%fd157, %fd156, %fd156;
	fma.rn.f64 	%fd158, %fd157, 0d3EB1380B3AE80F1E, 0d3ED0EE258B7A8B04;
	fma.rn.f64 	%fd159, %fd158, %fd157, 0d3EF3B2669F02676F;
	fma.rn.f64 	%fd160, %fd159, %fd157, 0d3F1745CBA9AB0956;
	fma.rn.f64 	%fd161, %fd160, %fd157, 0d3F3C71C72D1B5154;
	fma.rn.f64 	%fd162, %fd161, %fd157, 0d3F624924923BE72D;
	fma.rn.f64 	%fd163, %fd162, %fd157, 0d3F8999999999A3C4;
	fma.rn.f64 	%fd164, %fd163, %fd157, 0d3FB5555555555554;
	sub.f64 	%fd165, %fd148, %fd156;
	add.f64 	%fd166, %fd165, %fd165;
	neg.f64 	%fd167, %fd156;
	fma.rn.f64 	%fd168, %fd167, %fd148, %fd166;
	mul.f64 	%fd169, %fd154, %fd168;
	mul.f64 	%fd170, %fd157, %fd164;
	fma.rn.f64 	%fd171, %fd170, %fd156, %fd169;
	xor.b32  	%r146, %r258, -2147483648;
	mov.b32 	%r147, 1127219200;
	mov.b64 	%fd172, {%r146, %r147};
	sub.f64 	%fd173, %fd172, %fd1;
	fma.rn.f64 	%fd174, %fd173, 0d3FE62E42FEFA39EF, %fd156;
	fma.rn.f64 	%fd175, %fd173, 0dBFE62E42FEFA39EF, %fd174;
	sub.f64 	%fd176, %fd175, %fd156;
	sub.f64 	%fd177, %fd171, %fd176;
	fma.rn.f64 	%fd178, %fd173, 0d3C7ABC9E3B39803F, %fd177;
	add.f64 	%fd425, %fd174, %fd178;
$L__BB0_38:
	add.f64 	%fd418, %fd27, %fd425;
	add.s32 	%r250, %r250, 2;
	setp.eq.s32 	%p12, %r31, %r7;
	@%p12 bra 	$L__BB0_11;
	bra.uni 	$L__BB0_5;
$L__BB0_39:
	cvt.rn.f64.u32 	%fd429, %r263;
$L__BB0_40:
	and.b32  	%r190, %r4, 1;
	setp.eq.b32 	%p30, %r190, 1;
	not.pred 	%p31, %p30;
	@%p31 bra 	$L__BB0_49;
	{
	.reg .b32 %temp; 
	mov.b64 	{%temp, %r259}, %fd429;
	}
	{
	.reg .b32 %temp; 
	mov.b64 	{%r260, %temp}, %fd429;
	}
	setp.gt.s32 	%p32, %r259, 1048575;
	mov.b32 	%r261, -1023;
	@%p32 bra 	$L__BB0_43;
	mul.f64 	%fd429, %fd429, 0d4350000000000000;
	{
	.reg .b32 %temp; 
	mov.b64 	{%temp, %r259}, %fd429;
	}
	{
	.reg .b32 %temp; 
	mov.b64 	{%r260, %temp}, %fd429;
	}
	mov.b32 	%r261, -1077;
$L__BB0_43:
	add.s32 	%r193, %r259, -1;
	setp.lt.u32 	%p33, %r193, 2146435071;
	@%p33 bra 	$L__BB0_45;
	fma.rn.f64 	%fd280, %fd429, 0d7FF0000000000000, 0d7FF0000000000000;
	{
	.reg .b32 %temp; 
	mov.b64 	{%temp, %r194}, %fd429;
	}
	and.b32  	%r195, %r194, 2147483647;
	setp.eq.s32 	%p34, %r195, 0;
	selp.f64 	%fd431, 0dFFF0000000000000, %fd280, %p34;
	bra.uni 	$L__BB0_48;
$L__BB0_45:
	shr.u32 	%r196, %r259, 20;
	add.s32 	%r262, %r261, %r196;
	and.b32  	%r197, %r259, 1048575;
	or.b32  	%r198, %r197, 1072693248;
	mov.b64 	%fd430, {%r260, %r198};
	setp.lt.u32 	%p35, %r198, 1073127583;
	@%p35 bra 	$L__BB0_47;
	{
	.reg .b32 %temp; 
	mov.b64 	{%r199, %temp}, %fd430;
	}
	{
	.reg .b32 %temp; 
	mov.b64 	{%temp, %r200}, %fd430;
	}
	add.s32 	%r201, %r200, -1048576;
	mov.b64 	%fd430, {%r199, %r201};
	add.s32 	%r262, %r262, 1;
$L__BB0_47:
	add.f64 	%fd281, %fd430, 0dBFF0000000000000;
	add.f64 	%fd282, %fd430, 0d3FF0000000000000;
	rcp.approx.ftz.f64 	%fd283, %fd282;
	neg.f64 	%fd284, %fd282;
	fma.rn.f64 	%fd285, %fd284, %fd283, 0d3FF0000000000000;
	fma.rn.f64 	%fd286, %fd285, %fd285, %fd285;
	fma.rn.f64 	%fd287, %fd286, %fd283, %fd283;
	mul.f64 	%fd288, %fd281, %fd287;
	fma.rn.f64 	%fd289, %fd281, %fd287, %fd288;
	mul.f64 	%fd290, %fd289, %fd289;
	fma.rn.f64 	%fd291, %fd290, 0d3EB1380B3AE80F1E, 0d3ED0EE258B7A8B04;
	fma.rn.f64 	%fd292, %fd291, %fd290, 0d3EF3B2669F02676F;
	fma.rn.f64 	%fd293, %fd292, %fd290, 0d3F1745CBA9AB0956;
	fma.rn.f64 	%fd294, %fd293, %fd290, 0d3F3C71C72D1B5154;
	fma.rn.f64 	%fd295, %fd294, %fd290, 0d3F624924923BE72D;
	fma.rn.f64 	%fd296, %fd295, %fd290, 0d3F8999999999A3C4;
	fma.rn.f64 	%fd297, %fd296, %fd290, 0d3FB5555555555554;
	sub.f64 	%fd298, %fd281, %fd289;
	add.f64 	%fd299, %fd298, %fd298;
	neg.f64 	%fd300, %fd289;
	fma.rn.f64 	%fd301, %fd300, %fd281, %fd299;
	mul.f64 	%fd302, %fd287, %fd301;
	mul.f64 	%fd303, %fd290, %fd297;
	fma.rn.f64 	%fd304, %fd303, %fd289, %fd302;
	xor.b32  	%r202, %r262, -2147483648;
	mov.b32 	%r203, 1127219200;
	mov.b64 	%fd305, {%r202, %r203};
	sub.f64 	%fd306, %fd305, %fd1;
	fma.rn.f64 	%fd307, %fd306, 0d3FE62E42FEFA39EF, %fd289;
	fma.rn.f64 	%fd308, %fd306, 0dBFE62E42FEFA39EF, %fd307;
	sub.f64 	%fd309, %fd308, %fd289;
	sub.f64 	%fd310, %fd304, %fd309;
	fma.rn.f64 	%fd311, %fd306, 0d3C7ABC9E3B39803F, %fd310;
	add.f64 	%fd431, %fd307, %fd311;
$L__BB0_48:
	add.f64 	%fd453, %fd453, %fd431;
$L__BB0_49:
	setp.lt.s32 	%p36, %r5, 1;
	@%p36 bra 	$L__BB0_86;
	setp.eq.s32 	%p37, %r5, 1;
	mov.f64 	%fd450, 0d3FF0000000000000;
	@%p37 bra 	$L__BB0_77;
	and.b32  	%r53, %r5, 2147483646;
	mov.b32 	%r272, 1;
$L__BB0_52:
	cvt.rn.f64.u32 	%fd441, %r272;
	{
	.reg .b32 %temp; 
	mov.b64 	{%temp, %r273}, %fd441;
	}
	{
	.reg .b32 %temp; 
	mov.b64 	{%r274, %temp}, %fd441;
	}
	setp.gt.s32 	%p38, %r273, 1048575;
	mov.b32 	%r275, -1023;
	@%p38 bra 	$L__BB0_54;
	mul.f64 	%fd441, %fd441, 0d4350000000000000;
	{
	.reg .b32 %temp; 
	mov.b64 	{%temp, %r273}, %fd441;
	}
	{
	.reg .b32 %temp; 
	mov.b64 	{%r274, %temp}, %fd441;
	}
	mov.b32 	%r275, -1077;
$L__BB0_54:
	add.s32 	%r207, %r273, -1;
	setp.gt.u32 	%p39, %r207, 2146435070;
	@%p39 bra 	$L__BB0_67;
	shr.u32 	%r210, %r273, 20;
	add.s32 	%r276, %r275, %r210;
	and.b32  	%r211, %r273, 1048575;
	or.b32  	%r212, %r211, 1072693248;
	mov.b64 	%fd442, {%r274, %r212};
	setp.lt.u32 	%p41, %r212, 1073127583;
	@%p41 bra 	$L__BB0_57;
	{
	.reg .b32 %temp; 
	mov.b64 	{%r213, %temp}, %fd442;
	}
	{
	.reg .b32 %temp; 
	mov.b64 	{%temp, %r214}, %fd442;
	}
	add.s32 	%r215, %r214, -1048576;
	mov.b64 	%fd442, {%r213, %r215};
	add.s32 	%r276, %r276, 1;
$L__BB0_57:
	add.f64 	%fd315, %fd442, 0dBFF0000000000000;
	add.f64 	%fd316, %fd442, 0d3FF0000000000000;
	rcp.approx.ftz.f64 	%fd317, %fd316;
	neg.f64 	%fd318, %fd316;
	fma.rn.f64 	%fd319, %fd318, %fd317, 0d3FF0000000000000;
	fma.rn.f64 	%fd320, %fd319, %fd319, %fd319;
	fma.rn.f64 	%fd321, %fd320, %fd317, %fd317;
	mul.f64 	%fd322, %fd315, %fd321;
	fma.rn.f64 	%fd323, %fd315, %fd321, %fd322;
	mul.f64 	%fd324, %fd323, %fd323;
	fma.rn.f64 	%fd325, %fd324, 0d3EB1380B3AE80F1E, 0d3ED0EE258B7A8B04;
	fma.rn.f64 	%fd326, %fd325, %fd324, 0d3EF3B2669F02676F;
	fma.rn.f64 	%fd327, %fd326, %fd324, 0d3F1745CBA9AB0956;
	fma.rn.f64 	%fd328, %fd327, %fd324, 0d3F3C71C72D1B5154;
	fma.rn.f64 	%fd329, %fd328, %fd324, 0d3F624924923BE72D;
	fma.rn.f64 	%fd330, %fd329, %fd324, 0d3F8999999999A3C4;
	fma.rn.f64 	%fd331, %fd330, %fd324, 0d3FB5555555555554;
	sub.f64 	%fd332, %fd315, %fd323;
	add.f64 	%fd333, %fd332, %fd332;
	neg.f64 	%fd334, %fd323;
	fma.rn.f64 	%fd335, %fd334, %fd315, %fd333;
	mul.f64 	%fd336, %fd321, %fd335;
	mul.f64 	%fd337, %fd324, %fd331;
	fma.rn.f64 	%fd338, %fd337, %fd323, %fd336;
	xor.b32  	%r216, %r276, -2147483648;
	mov.b32 	%r217, 1127219200;
	mov.b64 	%fd339, {%r216, %r217};
	sub.f64 	%fd340, %fd339, %fd1;
	fma.rn.f64 	%fd341, %fd340, 0d3FE62E42FEFA39EF, %fd323;
	fma.rn.f64 	%fd342, %fd340, 0dBFE62E42FEFA39EF, %fd341;
	sub.f64 	%fd343, %fd342, %fd323;
	sub.f64 	%fd344, %fd338, %fd343;
	fma.rn.f64 	%fd345, %fd340, 0d3C7ABC9E3B39803F, %fd344;
	add.f64 	%fd443, %fd341, %fd345;
	bra.uni 	$L__BB0_68;
$L__BB0_58:
	fma.rn.f64 	%fd216, %fd434, 0d7FF0000000000000, 0d7FF0000000000000;
	{
	.reg .b32 %temp; 
	mov.b64 	{%temp, %r167}, %fd434;
	}
	and.b32  	%r168, %r167, 2147483647;
	setp.eq.s32 	%p23, %r168, 0;
	selp.f64 	%fd436, 0dFFF0000000000000, %fd216, %p23;
$L__BB0_59:
	add.f64 	%fd62, %fd453, %fd436;
	add.s32 	%r65, %r263, 1;
	cvt.rn.f64.u32 	%fd437, %r65;
	{
	.reg .b32 %temp; 
	mov.b64 	{%temp, %r268}, %fd437;
	}
	{
	.reg .b32 %temp; 
	mov.b64 	{%r269, %temp}, %fd437;
	}
	setp.gt.s32 	%p25, %r268, 1048575;
	mov.b32 	%r270, -1023;
	@%p25 bra 	$L__BB0_61;
	mul.f64 	%fd437, %fd437, 0d4350000000000000;
	{
	.reg .b32 %temp; 
	mov.b64 	{%temp, %r268}, %fd437;
	}
	{
	.reg .b32 %temp; 
	mov.b64 	{%r269, %temp}, %fd437;
	}
	mov.b32 	%r270, -1077;
$L__BB0_61:
	add.s32 	%r179, %r268, -1;
	setp.lt.u32 	%p26, %r179, 2146435071;
	@%p26 bra 	$L__BB0_63;
	fma.rn.f64 	%fd248, %fd437, 0d7FF0000000000000, 0d7FF0000000000000;
	{
	.reg .b32 %temp; 
	mov.b64 	{%temp, %r180}, %fd437;
	}
	and.b32  	%r181, %r180, 2147483647;
	setp.eq.s32 	%p27, %r181, 0;
	selp.f64 	%fd439, 0dFFF0000000000000, %fd248, %p27;
	bra.uni 	$L__BB0_66;
$L__BB0_63:
	shr.u32 	%r182, %r268, 20;
	add.s32 	%r271, %r270, %r182;
	and.b32  	%r183, %r268, 1048575;
	or.b32  	%r184, %r183, 1072693248;
	mov.b64 	%fd438, {%r269, %r184};
	setp.lt.u32 	%p28, %r184, 1073127583;
	@%p28 bra 	$L__BB0_65;
	{
	.reg .b32 %temp; 
	mov.b64 	{%r185, %temp}, %fd438;
	}
	{
	.reg .b32 %temp; 
	mov.b64 	{%temp, %r186}, %fd438;
	}
	add.s32 	%r187, %r186, -1048576;
	mov.b64 	%fd438, {%r185, %r187};
	add.s32 	%r271, %r271, 1;
$L__BB0_65:
	add.f64 	%fd249, %fd438, 0dBFF0000000000000;
	add.f64 	%fd250, %fd438, 0d3FF0000000000000;
	rcp.approx.ftz.f64 	%fd251, %fd250;
	neg.f64 	%fd252, %fd250;
	fma.rn.f64 	%fd253, %fd252, %fd251, 0d3FF0000000000000;
	fma.rn.f64 	%fd254, %fd253, %fd253, %fd253;
	fma.rn.f64 	%fd255, %fd254, %fd251, %fd251;
	mul.f64 	%fd256, %fd249, %fd255;
	fma.rn.f64 	%fd257, %fd249, %fd255, %fd256;
	mul.f64 	%fd258, %fd257, %fd257;
	fma.rn.f64 	%fd259, %fd258, 0d3EB1380B3AE80F1E, 0d3ED0EE258B7A8B04;
	fma.rn.f64 	%fd260, %fd259, %fd258, 0d3EF3B2669F02676F;
	fma.rn.f64 	%fd261, %fd260, %fd258, 0d3F1745CBA9AB0956;
	fma.rn.f64 	%fd262, %fd261, %fd258, 0d3F3C71C72D1B5154;
	fma.rn.f64 	%fd263, %fd262, %fd258, 0d3F624924923BE72D;
	fma.rn.f64 	%fd264, %fd263, %fd258, 0d3F8999999999A3C4;
	fma.rn.f64 	%fd265, %fd264, %fd258, 0d3FB5555555555554;
	sub.f64 	%fd266, %fd249, %fd257;
	add.f64 	%fd267, %fd266, %fd266;
	neg.f64 	%fd268, %fd257;
	fma.rn.f64 	%fd269, %fd268, %fd249, %fd267;
	mul.f64 	%fd270, %fd255, %fd269;
	mul.f64 	%fd271, %fd258, %fd265;
	fma.rn.f64 	%fd272, %fd271, %fd257, %fd270;
	xor.b32  	%r188, %r271, -2147483648;
	mov.b32 	%r189, 1127219200;
	mov.b64 	%fd273, {%r188, %r189};
	sub.f64 	%fd274, %fd273, %fd1;
	fma.rn.f64 	%fd275, %fd274, 0d3FE62E42FEFA39EF, %fd257;
	fma.rn.f64 	%fd276, %fd274, 0dBFE62E42FEFA39EF, %fd275;
	sub.f64 	%fd277, %fd276, %fd257;
	sub.f64 	%fd278, %fd272, %fd277;
	fma.rn.f64 	%fd279, %fd274, 0d3C7ABC9E3B39803F, %fd278;
	add.f64 	%fd439, %fd275, %fd279;
$L__BB0_66:
	add.f64 	%fd453, %fd62, %fd439;
	add.s32 	%r263, %r263, 2;
	setp.eq.s32 	%p29, %r65, %r18;
	@%p29 bra 	$L__BB0_39;
	bra.uni 	$L__BB0_24;
$L__BB0_67:
	fma.rn.f64 	%fd314, %fd441, 0d7FF0000000000000, 0d7FF0000000000000;
	{
	.reg .b32 %temp; 
	mov.b64 	{%temp, %r208}, %fd441;
	}
	and.b32  	%r209, %r208, 2147483647;
	setp.eq.s32 	%p40, %r209, 0;
	selp.f64 	%fd443, 0dFFF0000000000000, %fd314, %p40;
$L__BB0_68:
	add.f64 	%fd83, %fd453, %fd443;
	add.s32 	%r88, %r272, 1;
	cvt.rn.f64.u32 	%fd444, %r88;
	{
	.reg .b32 %temp; 
	mov.b64 	{%temp, %r277}, %fd444;
	}
	{
	.reg .b32 %temp; 
	mov.b64 	{%r278, %temp}, %fd444;
	}
	setp.gt.s32 	%p42, %r277, 1048575;
	mov.b32 	%r279, -1023;
	@%p42 bra 	$L__BB0_70;
	mul.f64 	%fd444, %fd444, 0d4350000000000000;
	{
	.reg .b32 %temp; 
	mov.b64 	{%temp, %r277}, %fd444;
	}
	{
	.reg .b32 %temp; 
	mov.b64 	{%r278, %temp}, %fd444;
	}
	mov.b32 	%r279, -1077;
$L__BB0_70:
	add.s32 	%r220, %r277, -1;
	setp.lt.u32 	%p43, %r220, 2146435071;
	@%p43 bra 	$L__BB0_72;
	fma.rn.f64 	%fd346, %fd444, 0d7FF0000000000000, 0d7FF0000000000000;
	{
	.reg .b32 %temp; 
	mov.b64 	{%temp, %r221}, %fd444;
	}
	and.b32  	%r222, %r221, 2147483647;
	setp.eq.s32 	%p44, %r222, 0;
	selp.f64 	%fd446, 0dFFF0000000000000, %fd346, %p44;
	bra.uni 	$L__BB0_75;
$L__BB0_72:
	shr.u32 	%r223, %r277, 20;
	add.s32 	%r280, %r279, %r223;
	and.b32  	%r224, %r277, 1048575;
	or.b32  	%r225, %r224, 1072693248;
	mov.b64 	%fd445, {%r278, %r225};
	setp.lt.u32 	%p45, %r225, 1073127583;
	@%p45 bra 	$L__BB0_74;
	{
	.reg .b32 %temp; 
	mov.b64 	{%r226, %temp}, %fd445;
	}
	{
	.reg .b32 %temp; 
	mov.b64 	{%temp, %r227}, %fd445;
	}
	add.s32 	%r228, %r227, -1048576;
	mov.b64 	%fd445, {%r226, %r228};
	add.s32 	%r280, %r280, 1;
$L__BB0_74:
	add.f64 	%fd347, %fd445, 0dBFF0000000000000;
	add.f64 	%fd348, %fd445, 0d3FF0000000000000;
	rcp.approx.ftz.f64 	%fd349, %fd348;
	neg.f64 	%fd350, %fd348;
	fma.rn.f64 	%fd351, %fd350, %fd349, 0d3FF0000000000000;
	fma.rn.f64 	%fd352, %fd351, %fd351, %fd351;
	fma.rn.f64 	%fd353, %fd352, %fd349, %fd349;
	mul.f64 	%fd354, %fd347, %fd353;
	fma.rn.f64 	%fd355, %fd347, %fd353, %fd354;
	mul.f64 	%fd356, %fd355, %fd355;
	fma.rn.f64 	%fd357, %fd356, 0d3EB1380B3AE80F1E, 0d3ED0EE258B7A8B04;
	fma.rn.f64 	%fd358, %fd357, %fd356, 0d3EF3B2669F02676F;
	fma.rn.f64 	%fd359, %fd358, %fd356, 0d3F1745CBA9AB0956;
	fma.rn.f64 	%fd360, %fd359, %fd356, 0d3F3C71C72D1B5154;
	fma.rn.f64 	%fd361, %fd360, %fd356, 0d3F624924923BE72D;
	fma.rn.f64 	%fd362, %fd361, %fd356, 0d3F8999999999A3C4;
	fma.rn.f64 	%fd363, %fd362, %fd356, 0d3FB5555555555554;
	sub.f64 	%fd364, %fd347, %fd355;
	add.f64 	%fd365, %fd364, %fd364;
	neg.f64 	%fd366, %fd355;
	fma.rn.f64 	%fd367, %fd366, %fd347, %fd365;
	mul.f64 	%fd368, %fd353, %fd367;
	mul.f64 	%fd369, %fd356, %fd363;
	fma.rn.f64 	%fd370, %fd369, %fd355, %fd368;
	xor.b32  	%r229, %r280, -2147483648;
	mov.b32 	%r230, 1127219200;
	mov.b64 	%fd371, {%r229, %r230};
	sub.f64 	%fd372, %fd371, %fd1;
	fma.rn.f64 	%fd373, %fd372, 0d3FE62E42FEFA39EF, %fd355;
	fma.rn.f64 	%fd374, %fd372, 0dBFE62E42FEFA39EF, %fd373;
	sub.f64 	%fd375, %fd374, %fd355;
	sub.f64 	%fd376, %fd370, %fd375;
	fma.rn.f64 	%fd377, %fd372, 0d3C7ABC9E3B39803F, %fd376;
	add.f64 	%fd446, %fd373, %fd377;
$L__BB0_75:
	add.f64 	%fd453, %fd83, %fd446;
	add.s32 	%r272, %r272, 2;
	setp.ne.s32 	%p46, %r88, %r53;
	@%p46 bra 	$L__BB0_52;
	cvt.rn.f64.u32 	%fd450, %r272;
$L__BB0_77:
	and.b32  	%r231, %r5, 1;
	setp.eq.b32 	%p47, %r231, 1;
	not.pred 	%p48, %p47;
	@%p48 bra 	$L__BB0_86;
	{
	.reg .b32 %temp; 
	mov.b64 	{%temp, %r281}, %fd450;
	}
	{
	.reg .b32 %temp; 
	mov.b64 	{%r282, %temp}, %fd450;
	}
	setp.gt.s32 	%p49, %r281, 1048575;
	mov.b32 	%r283, -1023;
	@%p49 bra 	$L__BB0_80;
	mul.f64 	%fd450, %fd450, 0d4350000000000000;
	{
	.reg .b32 %temp; 
	mov.b64 	{%temp, %r281}, %fd450;
	}
	{
	.reg .b32 %temp; 
	mov.b64 	{%r282, %temp}, %fd450;
	}
	mov.b32 	%r283, -1077;
$L__BB0_80:
	add.s32 	%r234, %r281, -1;
	setp.lt.u32 	%p50, %r234, 2146435071;
	@%p50 bra 	$L__BB0_82;
	fma.rn.f64 	%fd378, %fd450, 0d7FF0000000000000, 0d7FF0000000000000;
	{
	.reg .b32 %temp; 
	mov.b64 	{%temp, %r235}, %fd450;
	}
	and.b32  	%r236, %r235, 2147483647;
	setp.eq.s32 	%p51, %r236, 0;
	selp.f64 	%fd452, 0dFFF0000000000000, %fd378, %p51;
	bra.uni 	$L__BB0_85;
$L__BB0_82:
	shr.u32 	%r237, %r281, 20;
	add.s32 	%r284, %r283, %r237;
	and.b32  	%r238, %r281, 1048575;
	or.b32  	%r239, %r238, 1072693248;
	mov.b64 	%fd451, {%r282, %r239};
	setp.lt.u32 	%p52, %r239, 1073127583;
	@%p52 bra 	$L__BB0_84;
	{
	.reg .b32 %temp; 
	mov.b64 	{%r240, %temp}, %fd451;
	}
	{
	.reg .b32 %temp; 
	mov.b64 	{%temp, %r241}, %fd451;
	}
	add.s32 	%r242, %r241, -1048576;
	mov.b64 	%fd451, {%r240, %r242};
	add.s32 	%r284, %r284, 1;
$L__BB0_84:
	add.f64 	%fd379, %fd451, 0dBFF0000000000000;
	add.f64 	%fd380, %fd451, 0d3FF0000000000000;
	rcp.approx.ftz.f64 	%fd381, %fd380;
	neg.f64 	%fd382, %fd380;
	fma.rn.f64 	%fd383, %fd382, %fd381, 0d3FF0000000000000;
	fma.rn.f64 	%fd384, %fd383, %fd383, %fd383;
	fma.rn.f64 	%fd385, %fd384, %fd381, %fd381;
	mul.f64 	%fd386, %fd379, %fd385;
	fma.rn.f64 	%fd387, %fd379, %fd385, %fd386;
	mul.f64 	%fd388, %fd387, %fd387;
	fma.rn.f64 	%fd389, %fd388, 0d3EB1380B3AE80F1E, 0d3ED0EE258B7A8B04;
	fma.rn.f64 	%fd390, %fd389, %fd388, 0d3EF3B2669F02676F;
	fma.rn.f64 	%fd391, %fd390, %fd388, 0d3F1745CBA9AB0956;
	fma.rn.f64 	%fd392, %fd391, %fd388, 0d3F3C71C72D1B5154;
	fma.rn.f64 	%fd393, %fd392, %fd388, 0d3F624924923BE72D;
	fma.rn.f64 	%fd394, %fd393, %fd388, 0d3F8999999999A3C4;
	fma.rn.f64 	%fd395, %fd394, %fd388, 0d3FB5555555555554;
	sub.f64 	%fd396, %fd379, %fd387;
	add.f64 	%fd397, %fd396, %fd396;
	neg.f64 	%fd398, %fd387;
	fma.rn.f64 	%fd399, %fd398, %fd379, %fd397;
	mul.f64 	%fd400, %fd385, %fd399;
	mul.f64 	%fd401, %fd388, %fd395;
	fma.rn.f64 	%fd402, %fd401, %fd387, %fd400;
	xor.b32  	%r243, %r284, -2147483648;
	mov.b32 	%r244, 1127219200;
	mov.b64 	%fd403, {%r243, %r244};
	sub.f64 	%fd404, %fd403, %fd1;
	fma.rn.f64 	%fd405, %fd404, 0d3FE62E42FEFA39EF, %fd387;
	fma.rn.f64 	%fd406, %fd404, 0dBFE62E42FEFA39EF, %fd405;
	sub.f64 	%fd407, %fd406, %fd387;
	sub.f64 	%fd408, %fd402, %fd407;
	fma.rn.f64 	%fd409, %fd404, 0d3C7ABC9E3B39803F, %fd408;
	add.f64 	%fd452, %fd405, %fd409;
$L__BB0_85:
	add.f64 	%fd453, %fd453, %fd452;
$L__BB0_86:
	sub.f64 	%fd410, %fd418, %fd453;
	add.f64 	%fd411, %fd411, %fd410;
	add.s32 	%r245, %r245, 1;
	setp.ne.s32 	%p53, %r245, 27;
	@%p53 bra 	$L__BB0_2;
	cvta.to.global.u64 	%rd9, %rd5;
	mul.wide.s32 	%rd10, %r1, 8;
	add.s64 	%rd11, %rd9, %rd10;
	st.global.f64 	[%rd11], %fd411;
$L__BB0_88:
	ret;

}


// ===== COMPILED SASS (sm_100) =====

	.target	sm_100

	.elftype	@"ET_EXEC"


//--------------------- .note.nv.tkinfo           --------------------------
	.section	.note.nv.tkinfo,"",@"SHT_NOTE"
	.sectionflags	@"SHF_NOTE_NV_TKINFO"
	.tkinfo
        /*0018*/ 	.word	0x00000002
        /*0030*/ 	.string	""
        /*0030*/ 	.string	"ptxas"
        /*0030*/ 	.string	"Cuda compilation tools, release 13.0, V13.0.88"
        /*0030*/ 	.string	"Build cuda_13.0.r13.0/compiler.36424714_0"
        /*0030*/ 	.string	"-arch sm_100 -m 64 "



//--------------------- .note.nv.cuinfo           --------------------------
	.section	.note.nv.cuinfo,"",@"SHT_NOTE"
	.sectionflags	@"SHF_NOTE_NV_CUINFO"
        /*0018*/ 	.short	0x0002
        /*001a*/ 	.short	0x0064
        /*001c*/ 	.short	0x0082
	.zero		2


//--------------------- .nv.info                  --------------------------
	.section	.nv.info,"",@"SHT_CUDA_INFO"
	.align	4


	//----- nvinfo : EIATTR_REGCOUNT
	.align		4
        /*0000*/ 	.byte	0x04, 0x2f
        /*0002*/ 	.short	(.L_1 - .L_0)
	.align		4
.L_0:
        /*0004*/ 	.word	index@(_Z18calculate_k2_scorePiS_Pdi)
        /*0008*/ 	.word	0x0000001e


	//----- nvinfo : EIATTR_FRAME_SIZE
	.align		4
.L_1:
        /*000c*/ 	.byte	0x04, 0x11
        /*000e*/ 	.short	(.L_3 - .L_2)
	.align		4
.L_2:
        /*0010*/ 	.word	index@(_Z18calculate_k2_scorePiS_Pdi)
        /*0014*/ 	.word	0x00000000


	//----- nvinfo : EIATTR_MIN_STACK_SIZE
	.align		4
.L_3:
        /*0018*/ 	.byte	0x04, 0x12
        /*001a*/ 	.short	(.L_5 - .L_4)
	.align		4
.L_4:
        /*001c*/ 	.word	index@(_Z18calculate_k2_scorePiS_Pdi)
        /*0020*/ 	.word	0x00000000
.L_5:


//--------------------- .nv.compat                --------------------------
	.section	.nv.compat,"",@"SHT_CUDA_COMPAT_INFO"
	.align	4
        /*0000*/ 	.byte	0x02, 0x09, 0x00, 0x00, 0x02, 0x02, 0x01, 0x00, 0x02, 0x05, 0x05, 0x00, 0x03, 0x07, 0x01, 0x01
        /*0010*/ 	.byte	0x02, 0x03, 0x00, 0x00, 0x02, 0x06, 0x01, 0x00, 0x04, 0x0b, 0x08, 0x00, 0x01, 0x00, 0x00, 0x00
        /*0020*/ 	.byte	0x00, 0x00, 0x00, 0x00


//--------------------- .nv.info._Z18calculate_k2_scorePiS_Pdi --------------------------
	.section	.nv.info._Z18calculate_k2_scorePiS_Pdi,"",@"SHT_CUDA_INFO"
	.sectionflags	@""
	.align	4


	//----- nvinfo : EIATTR_CUDA_API_VERSION
	.align		4
        /*0000*/ 	.byte	0x04, 0x37
        /*0002*/ 	.short	(.L_7 - .L_6)
.L_6:
        /*0004*/ 	.word	0x00000082


	//----- nvinfo : EIATTR_KPARAM_INFO
	.align		4
.L_7:
        /*0008*/ 	.byte	0x04, 0x17
        /*000a*/ 	.short	(.L_9 - .L_8)
.L_8:
        /*000c*/ 	.word	0x00000000
        /*0010*/ 	.short	0x0003
        /*0012*/ 	.short	0x0018
        /*0014*/ 	.byte	0x00, 0xf0, 0x11, 0x00


	//----- nvinfo : EIATTR_KPARAM_INFO
	.align		4
.L_9:
        /*0018*/ 	.byte	0x04, 0x17
        /*001a*/ 	.short	(.L_11 - .L_10)
.L_10:
        /*001c*/ 	.word	0x00000000
        /*0020*/ 	.short	0x0002
        /*0022*/ 	.short	0x0010
        /*0024*/ 	.byte	0x00, 0xf5, 0x21, 0x00


	//----- nvinfo : EIATTR_KPARAM_INFO
	.align		4
.L_11:
        /*0028*/ 	.byte	0x04, 0x17
        /*002a*/ 	.short	(.L_13 - .L_12)
.L_12:
        /*002c*/ 	.word	0x00000000
        /*0030*/ 	.short	0x0001
        /*0032*/ 	.short	0x0008
        /*0034*/ 	.byte	0x00, 0xf5, 0x21, 0x00


	//----- nvinfo : EIATTR_KPARAM_INFO
	.align		4
.L_13:
        /*0038*/ 	.byte	0x04, 0x17
        /*003a*/ 	.short	(.L_15 - .L_14)
.L_14:
        /*003c*/ 	.word	0x00000000
        /*0040*/ 	.short	0x0000
        /*0042*/ 	.short	0x0000
        /*0044*/ 	.byte	0x00, 0xf5, 0x21, 0x00


	//----- nvinfo : EIATTR_SPARSE_MMA_MASK
	.align		4
.L_15:
        /*0048*/ 	.byte	0x03, 0x50
        /*004a*/ 	.short	0x0000


	//----- nvinfo : EIATTR_MAXREG_COUNT
	.align		4
        /*004c*/ 	.byte	0x03, 0x1b
        /*004e*/ 	.short	0x00ff


	//----- nvinfo : EIATTR_MERCURY_ISA_VERSION
	.align		4
        /*0050*/ 	.byte	0x03, 0x5f
        /*0052*/ 	.short	0x0101


	//----- nvinfo : EIATTR_VRC_CTA_INIT_COUNT
	.align		4
        /*0054*/ 	.byte	0x02, 0x4a
	.zero		1
	.zero		1


	//----- nvinfo : EIATTR_EXIT_INSTR_OFFSETS
	.align		4
        /*0058*/ 	.byte	0x04, 0x1c
        /*005a*/ 	.short	(.L_17 - .L_16)


	//   ....[0]....
.L_16:
        /*005c*/ 	.word	0x00000070


	//   ....[1]....
        /*0060*/ 	.word	0x000035a0


	//----- nvinfo : EIATTR_CRS_STACK_SIZE
	.align		4
.L_17:
        /*0064*/ 	.byte	0x04, 0x1e
        /*0066*/ 	.short	(.L_19 - .L_18)
.L_18:
        /*0068*/ 	.word	0x00000000


	//----- nvinfo : EIATTR_CBANK_PARAM_SIZE
	.align		4
.L_19:
        /*006c*/ 	.byte	0x03, 0x19
        /*006e*/ 	.short	0x001c


	//----- nvinfo : EIATTR_PARAM_CBANK
	.align		4
        /*0070*/ 	.byte	0x04, 0x0a
        /*0072*/ 	.short	(.L_21 - .L_20)
	.align		4
.L_20:
        /*0074*/ 	.word	index@(.nv.constant0._Z18calculate_k2_scorePiS_Pdi)
        /*0078*/ 	.short	0x0380
        /*007a*/ 	.short	0x001c


	//----- nvinfo : EIATTR_SW_WAR
	.align		4
.L_21:
        /*007c*/ 	.byte	0x04, 0x36
        /*007e*/ 	.short	(.L_23 - .L_22)
.L_22:
        /*0080*/ 	.word	0x00000008
.L_23:


//--------------------- .nv.callgraph             --------------------------
	.section	.nv.callgraph,"",@"SHT_CUDA_CALLGRAPH"
	.align	4
	.sectionentsize	8
	.align		4
        /*0000*/ 	.word	0x00000000
	.align		4
        /*0004*/ 	.word	0xffffffff
	.align		4
        /*0008*/ 	.word	0x00000000
	.align		4
        /*000c*/ 	.word	0xfffffffe
	.align		4
        /*0010*/ 	.word	0x00000000
	.align		4
        /*0014*/ 	.word	0xfffffffd
	.align		4
        /*0018*/ 	.word	0x00000000
	.align		4
        /*001c*/ 	.word	0xfffffffc


//--------------------- .text._Z18calculate_k2_scorePiS_Pdi --------------------------
	.section	.text._Z18calculate_k2_scorePiS_Pdi,"ax",@progbits
	.align	128
        .global         _Z18calculate_k2_scorePiS_Pdi
        .type           _Z18calculate_k2_scorePiS_Pdi,@function
        .size           _Z18calculate_k2_scorePiS_Pdi,(.L_x_41 - _Z18calculate_k2_scorePiS_Pdi)
        .other          _Z18calculate_k2_scorePiS_Pdi,@"STO_CUDA_ENTRY STV_DEFAULT"
_Z18calculate_k2_scorePiS_Pdi:
.text._Z18calculate_k2_scorePiS_Pdi:
[----:B------:R-:W-:Y:S01]  /*0000*/  LDC R1, c[0x0][0x37c] ;  /* 0x0000df00ff017b82 */ /* 0x000fe20000000800 */
[----:B------:R-:W0:Y:S07]  /*0010*/  S2R R3, SR_TID.X ;  /* 0x0000000000037919 */ /* 0x000e2e0000002100 */
[----:B------:R-:W0:Y:S01]  /*0020*/  S2UR UR4, SR_CTAID.X ;  /* 0x00000000000479c3 */ /* 0x000e220000002500 */
[----:B------:R-:W1:Y:S07]  /*0030*/  LDCU UR5, c[0x0][0x398] ;  /* 0x00007300ff0577ac */ /* 0x000e6e0008000800 */
[----:B------:R-:W0:Y:S02]  /*0040*/  LDC R0, c[0x0][0x360] ;  /* 0x0000d800ff007b82 */ /* 0x000e240000000800 */
[----:B0-----:R-:W-:-:S05]  /*0050*/  IMAD R0, R0, UR4, R3 ;  /* 0x0000000400007c24 */ /* 0x001fca000f8e0203 */
[----:B-1----:R-:W-:-:S13]  /*0060*/  ISETP.GE.AND P0, PT, R0, UR5, PT ;  /* 0x0000000500007c0c */ /* 0x002fda000bf06270 */
[----:B------:R-:W-:Y:S05]  /*0070*/  @P0 EXIT ;  /* 0x000000000000094d */ /* 0x000fea0003800000 */
[----:B------:R-:W-:Y:S01]  /*0080*/  IMAD.MOV.U32 R3, RZ, RZ, RZ ;  /* 0x000000ffff037224 */ /* 0x000fe200078e00ff */
[----:B------:R-:W-:Y:S01]  /*0090*/  CS2R R8, SRZ ;  /* 0x0000000000087805 */ /* 0x000fe2000001ff00 */
[----:B------:R-:W0:Y:S06]  /*00a0*/  LDCU.64 UR4, c[0x0][0x358] ;  /* 0x00006b00ff0477ac */ /* 0x000e2c0008000a00 */
.L_x_39:
[----:B01----:R-:W1:Y:S01]  /*00b0*/  LDC.64 R6, c[0x0][0x380] ;  /* 0x0000e000ff067b82 */ /* 0x003e620000000a00 */
[----:B------:R-:W-:-:S07]  /*00c0*/  IMAD R5, R0, 0x1b, R3 ;  /* 0x0000001b00057824 */ /* 0x000fce00078e0203 */
[----:B------:R-:W2:Y:S01]  /*00d0*/  LDC.64 R12, c[0x0][0x388] ;  /* 0x0000e200ff0c7b82 */ /* 0x000ea20000000a00 */
[----:B-1----:R-:W-:-:S05]  /*00e0*/  IMAD.WIDE R6, R5, 0x4, R6 ;  /* 0x0000000405067825 */ /* 0x002fca00078e0206 */
[----:B0-----:R-:W3:Y:S01]  /*00f0*/  LDG.E R2, desc[UR4][R6.64] ;  /* 0x0000000406027981 */ /* 0x001ee2000c1e1900 */
[----:B--2---:R-:W-:-:S05]  /*0100*/  IMAD.WIDE R12, R5, 0x4, R12 ;  /* 0x00000004050c7825 */ /* 0x004fca00078e020c */
[----:B------:R-:W3:Y:S01]  /*0110*/  LDG.E R5, desc[UR4][R12.64] ;  /* 0x000000040c057981 */ /* 0x000ee2000c1e1900 */
[----:B------:R-:W-:Y:S01]  /*0120*/  VIADD R3, R3, 0x1 ;  /* 0x0000000103037836 */ /* 0x000fe20000000000 */
[----:B------:R-:W-:Y:S01]  /*0130*/  BSSY.RECONVERGENT B2, `(.L_x_0) ;  /* 0x0000118000027945 */ /* 0x000fe20003800200 */
[----:B------:R-:W-:-:S03]  /*0140*/  CS2R R10, SRZ ;  /* 0x00000000000a7805 */ /* 0x000fc6000001ff00 */
[----:B------:R-:W-:Y:S01]  /*0150*/  ISETP.NE.AND P0, PT, R3, 0x1b, PT ;  /* 0x0000001b0300780c */ /* 0x000fe20003f05270 */
[----:B---3--:R-:W-:-:S05]  /*0160*/  IMAD.IADD R4, R2, 0x1, R5 ;  /* 0x0000000102047824 */ /* 0x008fca00078e0205 */
[----:B------:R-:W-:-:S13]  /*0170*/  ISETP.GE.AND P1, PT, R4, 0x1, PT ;  /* 0x000000010400780c */ /* 0x000fda0003f26270 */
[----:B------:R-:W-:Y:S05]  /*0180*/  @!P1 BRA `(.L_x_1) ;  /* 0x0000001000489947 */ /* 0x000fea0003800000 */
[----:B------:R-:W-:Y:S01]  /*0190*/  VIADD R6, R2, 0xffffffff ;  /* 0xffffffff02067836 */ /* 0x000fe20000000000 */
[----:B------:R-:W-:Y:S01]  /*01a0*/  BSSY.RECONVERGENT B1, `(.L_x_2) ;  /* 0x00000ba000017945 */ /* 0x000fe20003800200 */
[----:B------:R-:W-:Y:S01]  /*01b0*/  IMAD.MOV R7, RZ, RZ, -R5 ;  /* 0x000000ffff077224 */ /* 0x000fe200078e0a05 */
[----:B------:R-:W-:-:S04]  /*01c0*/  CS2R R10, SRZ ;  /* 0x00000000000a7805 */ /* 0x000fc8000001ff00 */
[----:B------:R-:W-:Y:S01]  /*01d0*/  ISETP.NE.AND P1, PT, R6, R7, PT ;  /* 0x000000070600720c */ /* 0x000fe20003f25270 */
[----:B------:R-:W-:Y:S02]  /*01e0*/  HFMA2 R6, -RZ, RZ, 0, 0 ;  /* 0x00000000ff067431 */ /* 0x000fe400000001ff */
[----:B------:R-:W-:-:S10]  /*01f0*/  IMAD.MOV.U32 R7, RZ, RZ, 0x3ff00000 ;  /* 0x3ff00000ff077424 */ /* 0x000fd400078e00ff */
[----:B------:R-:W-:Y:S05]  /*0200*/  @!P1 BRA `(.L_x_3) ;  /* 0x0000000800cc9947 */ /* 0x000fea0003800000 */
[----:B------:R-:W-:Y:S01]  /*0210*/  BSSY.RECONVERGENT B0, `(.L_x_4) ;  /* 0x00000b0000007945 */ /* 0x000fe20003800200 */
[----:B------:R-:W-:Y:S01]  /*0220*/  LOP3.LUT R24, R4, 0x7ffffffe, RZ, 0xc0, !PT ;  /* 0x7ffffffe04187812 */ /* 0x000fe200078ec0ff */
[----:B------:R-:W-:Y:S01]  /*0230*/  IMAD.MOV.U32 R25, RZ, RZ, RZ ;  /* 0x000000ffff197224 */ /* 0x000fe200078e00ff */
[----:B------:R-:W-:-:S07]  /*0240*/  CS2R R10, SRZ ;  /* 0x00000000000a7805 */ /* 0x000fce000001ff00 */
.L_x_10:
[----:B------:R-:W-:Y:S01]  /*0250*/  VIADD R12, R25, 0x1 ;  /* 0x00000001190c7836 */ /* 0x000fe20000000000 */
[----:B------:R-:W-:Y:S01]  /*0260*/  BSSY.RECONVERGENT B3, `(.L_x_5) ;  /* 0x0000053000037945 */ /* 0x000fe20003800200 */
[----:B------:R-:W-:-:S04]  /*0270*/  IMAD.MOV.U32 R20, RZ, RZ, -0x3ff ;  /* 0xfffffc01ff147424 */ /* 0x000fc800078e00ff */
[----:B------:R-:W0:Y:S02]  /*0280*/  I2F.F64.U32 R12, R12 ;  /* 0x0000000c000c7312 */ /* 0x000e240000201800 */
[----:B0-----:R-:W-:Y:S01]  /*0290*/  ISETP.GT.AND P1, PT, R13, 0xfffff, PT ;  /* 0x000fffff0d00780c */ /* 0x001fe20003f24270 */
[--C-:B------:R-:W-:Y:S01]  /*02a0*/  IMAD.MOV.U32 R6, RZ, RZ, R12.reuse ;  /* 0x000000ffff067224 */ /* 0x100fe200078e000c */
[----:B------:R-:W-:Y:S01]  /*02b0*/  MOV R21, R13 ;  /* 0x0000000d00157202 */ /* 0x000fe20000000f00 */
[----:B------:R-:W-:Y:S02]  /*02c0*/  IMAD.MOV.U32 R7, RZ, RZ, R13 ;  /* 0x000000ffff077224 */ /* 0x000fe400078e000d */
[----:B------:R-:W-:-:S08]  /*02d0*/  IMAD.MOV.U32 R22, RZ, RZ, R12 ;  /* 0x000000ffff167224 */ /* 0x000fd000078e000c */
[----:B------:R-:W-:Y:S01]  /*02e0*/  @!P1 DMUL R6, R6, 1.80143985094819840000e+16 ;  /* 0x4350000006069828 */ /* 0x000fe20000000000 */
[----:B------:R-:W-:-:S09]  /*02f0*/  @!P1 IMAD.MOV.U32 R20, RZ, RZ, -0x435 ;  /* 0xfffffbcbff149424 */ /* 0x000fd200078e00ff */
[----:B------:R-:W-:Y:S01]  /*0300*/  @!P1 IMAD.MOV.U32 R21, RZ, RZ, R7 ;  /* 0x000000ffff159224 */ /* 0x000fe200078e0007 */
[----:B------:R-:W-:-:S03]  /*0310*/  @!P1 MOV R22, R6 ;  /* 0x0000000600169202 */ /* 0x000fc60000000f00 */
[----:B------:R-:W-:-:S05]  /*0320*/  VIADD R13, R21, 0xffffffff ;  /* 0xffffffff150d7836 */ /* 0x000fca0000000000 */
[----:B------:R-:W-:-:S13]  /*0330*/  ISETP.GT.U32.AND P2, PT, R13, 0x7feffffe, PT ;  /* 0x7feffffe0d00780c */ /* 0x000fda0003f44070 */
[----:B------:R-:W-:Y:S05]  /*0340*/  @P2 BRA `(.L_x_6) ;  /* 0x0000000000f82947 */ /* 0x000fea0003800000 */
[C---:B------:R-:W-:Y:S01]  /*0350*/  LOP3.LUT R6, R21.reuse, 0xfffff, RZ, 0xc0, !PT ;  /* 0x000fffff15067812 */ /* 0x040fe200078ec0ff */
[----:B------:R-:W-:Y:S01]  /*0360*/  IMAD.MOV.U32 R16, RZ, RZ, -0x748574fc ;  /* 0x8b7a8b04ff107424 */ /* 0x000fe200078e00ff */
[----:B------:R-:W-:Y:S01]  /*0370*/  UMOV UR6, 0x3ae80f1e ;  /* 0x3ae80f1e00067882 */ /* 0x000fe20000000000 */
[----:B------:R-:W-:Y:S01]  /*0380*/  IMAD.MOV.U32 R17, RZ, RZ, 0x3ed0ee25 ;  /* 0x3ed0ee25ff117424 */ /* 0x000fe200078e00ff */
[----:B------:R-:W-:Y:S01]  /*0390*/  LOP3.LUT R23, R6, 0x3ff00000, RZ, 0xfc, !PT ;  /* 0x3ff0000006177812 */ /* 0x000fe200078efcff */
[----:B------:R-:W-:Y:S01]  /*03a0*/  IMAD.MOV.U32 R6, RZ, RZ, RZ ;  /* 0x000000ffff067224 */ /* 0x000fe200078e00ff */
[----:B------:R-:W-:Y:S01]  /*03b0*/  UMOV UR7, 0x3eb1380b ;  /* 0x3eb1380b00077882 */ /* 0x000fe20000000000 */
[----:B------:R-:W-:Y:S01]  /*03c0*/  LEA.HI R20, R21, R20, RZ, 0xc ;  /* 0x0000001415147211 */ /* 0x000fe200078f60ff */
[----:B------:R-:W-:Y:S01]  /*03d0*/  IMAD.MOV.U32 R21, RZ, RZ, 0x43300000 ;  /* 0x43300000ff157424 */ /* 0x000fe200078e00ff */
[----:B------:R-:W-:-:S13]  /*03e0*/  ISETP.GE.U32.AND P1, PT, R23, 0x3ff6a09f, PT ;  /* 0x3ff6a09f1700780c */ /* 0x000fda0003f26070 */
[----:B------:R-:W-:Y:S01]  /*03f0*/  @P1 VIADD R7, R23, 0xfff00000 ;  /* 0xfff0000017071836 */ /* 0x000fe20000000000 */
[----:B------:R-:W-:-:S03]  /*0400*/  @P1 IADD3 R20, PT, PT, R20, 0x1, RZ ;  /* 0x0000000114141810 */ /* 0x000fc60007ffe0ff */
[----:B------:R-:W-:Y:S01]  /*0410*/  @P1 IMAD.MOV.U32 R23, RZ, RZ, R7 ;  /* 0x000000ffff171224 */ /* 0x000fe200078e0007 */
[----:B------:R-:W-:-:S05]  /*0420*/  LOP3.LUT R20, R20, 0x80000000, RZ, 0x3c, !PT ;  /* 0x8000000014147812 */ /* 0x000fca00078e3cff */
[C---:B------:R-:W-:Y:S02]  /*0430*/  DADD R18, R22.reuse, 1 ;  /* 0x3ff0000016127429 */ /* 0x040fe40000000000 */
[----:B------:R-:W-:-:S04]  /*0440*/  DADD R22, R22, -1 ;  /* 0xbff0000016167429 */ /* 0x000fc80000000000 */
[----:B------:R-:W0:Y:S02]  /*0450*/  MUFU.RCP64H R7, R19 ;  /* 0x0000001300077308 */ /* 0x000e240000001800 */
[----:B0-----:R-:W-:-:S08]  /*0460*/  DFMA R12, -R18, R6, 1 ;  /* 0x3ff00000120c742b */ /* 0x001fd00000000106 */
[----:B------:R-:W-:-:S08]  /*0470*/  DFMA R12, R12, R12, R12 ;  /* 0x0000000c0c0c722b */ /* 0x000fd0000000000c */
[----:B------:R-:W-:-:S08]  /*0480*/  DFMA R6, R6, R12, R6 ;  /* 0x0000000c0606722b */ /* 0x000fd00000000006 */
[----:B------:R-:W-:-:S08]  /*0490*/  DMUL R12, R22, R6 ;  /* 0x00000006160c7228 */ /* 0x000fd00000000000 */
[----:B------:R-:W-:-:S08]  /*04a0*/  DFMA R12, R22, R6, R12 ;  /* 0x00000006160c722b */ /* 0x000fd0000000000c */
[----:B------:R-:W-:-:S08]  /*04b0*/  DMUL R14, R12, R12 ;  /* 0x0000000c0c0e7228 */ /* 0x000fd00000000000 */
[----:B------:R-:W-:Y:S01]  /*04c0*/  DFMA R16, R14, UR6, R16 ;  /* 0x000000060e107c2b */ /* 0x000fe20008000010 */
[----:B------:R-:W-:Y:S01]  /*04d0*/  UMOV UR6, 0x9f02676f ;  /* 0x9f02676f00067882 */ /* 0x000fe20000000000 */
[----:B------:R-:W-:-:S06]  /*04e0*/  UMOV UR7, 0x3ef3b266 ;  /* 0x3ef3b26600077882 */ /* 0x000fcc0000000000 */
[----:B------:R-:W-:Y:S01]  /*04f0*/  DFMA R16, R14, R16, UR6 ;  /* 0x000000060e107e2b */ /* 0x000fe20008000010 */
[----:B------:R-:W-:Y:S01]  /*0500*/  UMOV UR6, 0xa9ab0956 ;  /* 0xa9ab095600067882 */ /* 0x000fe20000000000 */
[----:B------:R-:W-:-:S06]  /*0510*/  UMOV UR7, 0x3f1745cb ;  /* 0x3f1745cb00077882 */ /* 0x000fcc0000000000 */
[----:B------:R-:W-:Y:S01]  /*0520*/  DFMA R16, R14, R16, UR6 ;  /* 0x000000060e107e2b */ /* 0x000fe20008000010 */
[----:B------:R-:W-:Y:S01]  /*0530*/  UMOV UR6, 0x2d1b5154 ;  /* 0x2d1b515400067882 */ /* 0x000fe20000000000 */
[----:B------:R-:W-:-:S06]  /*0540*/  UMOV UR7, 0x3f3c71c7 ;  /* 0x3f3c71c700077882 */ /* 0x000fcc0000000000 */
[----:B------:R-:W-:Y:S01]  /*0550*/  DFMA R18, R14, R16, UR6 ;  /* 0x000000060e127e2b */ /* 0x000fe20008000010 */
[----:B------:R-:W-:Y:S01]  /*0560*/  UMOV UR6, 0x923be72d ;  /* 0x923be72d00067882 */ /* 0x000fe20000000000 */
[----:B------:R-:W-:Y:S01]  /*0570*/  UMOV UR7, 0x3f624924 ;  /* 0x3f62492400077882 */ /* 0x000fe20000000000 */
[----:B------:R-:W-:-:S05]  /*0580*/  DADD R16, R22, -R12 ;  /* 0x0000000016107229 */ /* 0x000fca000000080c */
[----:B------:R-:W-:Y:S01]  /*0590*/  DFMA R18, R14, R18, UR6 ;  /* 0x000000060e127e2b */ /* 0x000fe20008000012 */
[----:B------:R-:W-:Y:S01]  /*05a0*/  UMOV UR6, 0x9999a3c4 ;  /* 0x9999a3c400067882 */ /* 0x000fe20000000000 */
[----:B------:R-:W-:Y:S01]  /*05b0*/  UMOV UR7, 0x3f899999 ;  /* 0x3f89999900077882 */ /* 0x000fe20000000000 */
[----:B------:R-:W-:-:S05]  /*05c0*/  DADD R16, R16, R16 ;  /* 0x0000000010107229 */ /* 0x000fca0000000010 */
[----:B------:R-:W-:Y:S01]  /*05d0*/  DFMA R18, R14, R18, UR6 ;  /* 0x000000060e127e2b */ /* 0x000fe20008000012 */
[----:B------:R-:W-:Y:S01]  /*05e0*/  UMOV UR6, 0x80000000 ;  /* 0x8000000000067882 */ /* 0x000fe20000000000 */
[----:B------:R-:W-:Y:S01]  /*05f0*/  UMOV UR7, 0x43300000 ;  /* 0x4330000000077882 */ /* 0x000fe20000000000 */
[----:B------:R-:W-:Y:S02]  /*0600*/  DFMA R16, R22, -R12, R16 ;  /* 0x8000000c1610722b */ /* 0x000fe40000000010 */
[----:B------:R-:W-:Y:S01]  /*0610*/  DADD R20, R20, -UR6 ;  /* 0x8000000614147e29 */ /* 0x000fe20008000000 */
[----:B------:R-:W-:Y:S01]  /*0620*/  UMOV UR6, 0x55555554 ;  /* 0x5555555400067882 */ /* 0x000fe20000000000 */
[----:B------:R-:W-:Y:S02]  /*0630*/  UMOV UR7, 0x3fb55555 ;  /* 0x3fb5555500077882 */ /* 0x000fe40000000000 */
[----:B------:R-:W-:Y:S01]  /*0640*/  DFMA R22, R14, R18, UR6 ;  /* 0x000000060e167e2b */ /* 0x000fe20008000012 */
[----:B------:R-:W-:Y:S01]  /*0650*/  UMOV UR6, 0xfefa39ef ;  /* 0xfefa39ef00067882 */ /* 0x000fe20000000000 */
[----:B------:R-:W-:Y:S01]  /*0660*/  UMOV UR7, 0x3fe62e42 ;  /* 0x3fe62e4200077882 */ /* 0x000fe20000000000 */
[----:B------:R-:W-:-:S02]  /*0670*/  DMUL R16, R6, R16 ;  /* 0x0000001006107228 */ /* 0x000fc40000000000 */
[----:B------:R-:W-:-:S03]  /*0680*/  DFMA R18, R20, UR6, R12 ;  /* 0x0000000614127c2b */ /* 0x000fc6000800000c */
[----:B------:R-:W-:-:S05]  /*0690*/  DMUL R22, R14, R22 ;  /* 0x000000160e167228 */ /* 0x000fca0000000000 */
[----:B------:R-:W-:Y:S01]  /*06a0*/  DFMA R6, R20, -UR6, R18 ;  /* 0x8000000614067c2b */ /* 0x000fe20008000012 */
[----:B------:R-:W-:Y:S01]  /*06b0*/  UMOV UR6, 0x3b39803f ;  /* 0x3b39803f00067882 */ /* 0x000fe20000000000 */
[----:B------:R-:W-:Y:S01]  /*06c0*/  UMOV UR7, 0x3c7abc9e ;  /* 0x3c7abc9e00077882 */ /* 0x000fe20000000000 */
[----:B------:R-:W-:-:S05]  /*06d0*/  DFMA R16, R12, R22, R16 ;  /* 0x000000160c10722b */ /* 0x000fca0000000010 */
[----:B------:R-:W-:-:S08]  /*06e0*/  DADD R6, -R12, R6 ;  /* 0x000000000c067229 */ /* 0x000fd00000000106 */
[----:B------:R-:W-:-:S08]  /*06f0*/  DADD R6, R16, -R6 ;  /* 0x0000000010067229 */ /* 0x000fd00000000806 */
[----:B------:R-:W-:-:S08]  /*0700*/  DFMA R6, R20, UR6, R6 ;  /* 0x0000000614067c2b */ /* 0x000fd00008000006 */
[----:B------:R-:W-:Y:S01]  /*0710*/  DADD R18, R18, R6 ;  /* 0x0000000012127229 */ /* 0x000fe20000000006 */
[----:B------:R-:W-:Y:S10]  /*0720*/  BRA `(.L_x_7) ;  /* 0x0000000000187947 */ /* 0x000ff40003800000 */
.L_x_6:
[----:B------:R-:W-:Y:S01]  /*0730*/  IMAD.MOV.U32 R12, RZ, RZ, 0x0 ;  /* 0x00000000ff0c7424 */ /* 0x000fe200078e00ff */
[----:B------:R-:W-:Y:S01]  /*0740*/  LOP3.LUT P1, RZ, R7, 0x7fffffff, RZ, 0xc0, !PT ;  /* 0x7fffffff07ff7812 */ /* 0x000fe2000782c0ff */
[----:B------:R-:W-:-:S06]  /*0750*/  IMAD.MOV.U32 R13, RZ, RZ, 0x7ff00000 ;  /* 0x7ff00000ff0d7424 */ /* 0x000fcc00078e00ff */
[----:B------:R-:W-:-:S10]  /*0760*/  DFMA R12, R6, R12, +INF ;  /* 0x7ff00000060c742b */ /* 0x000fd4000000000c */
[----:B------:R-:W-:Y:S02]  /*0770*/  FSEL R18, R12, RZ, P1 ;  /* 0x000000ff0c127208 */ /* 0x000fe40000800000 */
[----:B------:R-:W-:-:S07]  /*0780*/  FSEL R19, R13, -QNAN , P1 ;  /* 0xfff000000d137808 */ /* 0x000fce0000800000 */
.L_x_7:
[----:B------:R-:W-:Y:S05]  /*0790*/  BSYNC.RECONVERGENT B3 ;  /* 0x0000000000037941 */ /* 0x000fea0003800200 */
.L_x_5:
[----:B------:R-:W-:Y:S01]  /*07a0*/  VIADD R25, R25, 0x2 ;  /* 0x0000000219197836 */ /* 0x000fe20000000000 */
[----:B------:R-:W-:Y:S01]  /*07b0*/  DADD R10, R18, R10 ;  /* 0x00000000120a7229 */ /* 0x000fe2000000000a */
[----:B------:R-:W-:Y:S02]  /*07c0*/  BSSY.RECONVERGENT B3, `(.L_x_8) ;  /* 0x0000051000037945 */ /* 0x000fe40003800200 */
[----:B------:R-:W0:Y:S02]  /*07d0*/  I2F.F64.U32 R20, R25 ;  /* 0x0000001900147312 */ /* 0x000e240000201800 */
[----:B0-----:R-:W-:Y:S01]  /*07e0*/  ISETP.GT.AND P1, PT, R21, 0xfffff, PT ;  /* 0x000fffff1500780c */ /* 0x001fe20003f24270 */
[----:B------:R-:W-:Y:S01]  /*07f0*/  IMAD.MOV.U32 R7, RZ, RZ, R21 ;  /* 0x000000ffff077224 */ /* 0x000fe200078e0015 */
[----:B------:R-:W-:Y:S01]  /*0800*/  MOV R6, R20 ;  /* 0x0000001400067202 */ /* 0x000fe20000000f00 */
[----:B------:R-:W-:Y:S02]  /*0810*/  IMAD.MOV.U32 R18, RZ, RZ, R20 ;  /* 0x000000ffff127224 */ /* 0x000fe400078e0014 */
[----:B------:R-:W-:-:S08]  /*0820*/  IMAD.MOV.U32 R20, RZ, RZ, -0x3ff ;  /* 0xfffffc01ff147424 */ /* 0x000fd000078e00ff */
[----:B------:R-:W-:Y:S01]  /*0830*/  @!P1 DMUL R6, R6, 1.80143985094819840000e+16 ;  /* 0x4350000006069828 */ /* 0x000fe20000000000 */
[----:B------:R-:W-:-:S09]  /*0840*/  @!P1 IMAD.MOV.U32 R20, RZ, RZ, -0x435 ;  /* 0xfffffbcbff149424 */ /* 0x000fd200078e00ff */
[----:B------:R-:W-:Y:S02]  /*0850*/  @!P1 IMAD.MOV.U32 R21, RZ, RZ, R7 ;  /* 0x000000ffff159224 */ /* 0x000fe400078e0007 */
[----:B------:R-:W-:Y:S02]  /*0860*/  @!P1 IMAD.MOV.U32 R18, RZ, RZ, R6 ;  /* 0x000000ffff129224 */ /* 0x000fe400078e0006 */
[----:B------:R-:W-:-:S05]  /*0870*/  VIADD R12, R21, 0xffffffff ;  /* 0xffffffff150c7836 */ /* 0x000fca0000000000 */
[----:B------:R-:W-:-:S13]  /*0880*/  ISETP.GE.U32.AND P2, PT, R12, 0x7fefffff, PT ;  /* 0x7fefffff0c00780c */ /* 0x000fda0003f46070 */
[----:B------:R-:W-:Y:S01]  /*0890*/  @P2 IMAD.MOV.U32 R12, RZ, RZ, 0x0 ;  /* 0x00000000ff0c2424 */ /* 0x000fe200078e00ff */
[----:B------:R-:W-:Y:S02]  /*08a0*/  @P2 MOV R13, 0x7ff00000 ;  /* 0x7ff00000000d2802 */ /* 0x000fe40000000f00 */
[----:B------:R-:W-:-:S04]  /*08b0*/  @P2 LOP3.LUT P3, RZ, R7, 0x7fffffff, RZ, 0xc0, !PT ;  /* 0x7fffffff07ff2812 */ /* 0x000fc8000786c0ff */
[----:B------:R-:W-:-:S10]  /*08c0*/  @P2 DFMA R12, R6, R12, +INF ;  /* 0x7ff00000060c242b */ /* 0x000fd4000000000c */
[----:B------:R-:W-:Y:S02]  /*08d0*/  @P2 FSEL R12, R12, RZ, P3 ;  /* 0x000000ff0c0c2208 */ /* 0x000fe40001800000 */
[----:B------:R-:W-:Y:S01]  /*08e0*/  @P2 FSEL R13, R13, -QNAN , P3 ;  /* 0xfff000000d0d2808 */ /* 0x000fe20001800000 */
[----:B------:R-:W-:Y:S06]  /*08f0*/  @P2 BRA `(.L_x_9) ;  /* 0x0000000000f42947 */ /* 0x000fec0003800000 */
[----:B------:R-:W-:Y:S01]  /*0900*/  LOP3.LUT R6, R21, 0xfffff, RZ, 0xc0, !PT ;  /* 0x000fffff15067812 */ /* 0x000fe200078ec0ff */
[----:B------:R-:W-:Y:S01]  /*0910*/  IMAD.MOV.U32 R12, RZ, RZ, RZ ;  /* 0x000000ffff0c7224 */ /* 0x000fe200078e00ff */
[----:B------:R-:W-:Y:S01]  /*0920*/  UMOV UR6, 0x3ae80f1e ;  /* 0x3ae80f1e00067882 */ /* 0x000fe20000000000 */
[----:B------:R-:W-:Y:S01]  /*0930*/  UMOV UR7, 0x3eb1380b ;  /* 0x3eb1380b00077882 */ /* 0x000fe20000000000 */
[----:B------:R-:W-:-:S04]  /*0940*/  LOP3.LUT R19, R6, 0x3ff00000, RZ, 0xfc, !PT ;  /* 0x3ff0000006137812 */ /* 0x000fc800078efcff */
[----:B------:R-:W-:-:S13]  /*0950*/  ISETP.GE.U32.AND P1, PT, R19, 0x3ff6a09f, PT ;  /* 0x3ff6a09f1300780c */ /* 0x000fda0003f26070 */
[----:B------:R-:W-:-:S05]  /*0960*/  @P1 IADD3 R7, PT, PT, R19, -0x100000, RZ ;  /* 0xfff0000013071810 */ /* 0x000fca0007ffe0ff */
[----:B------:R-:W-:-:S06]  /*0970*/  @P1 IMAD.MOV.U32 R19, RZ, RZ, R7 ;  /* 0x000000ffff131224 */ /* 0x000fcc00078e0007 */
[C---:B------:R-:W-:Y:S02]  /*0980*/  DADD R22, R18.reuse, 1 ;  /* 0x3ff0000012167429 */ /* 0x040fe40000000000 */
[----:B------:R-:W-:-:S04]  /*0990*/  DADD R18, R18, -1 ;  /* 0xbff0000012127429 */ /* 0x000fc80000000000 */
[----:B------:R-:W0:Y:S02]  /*09a0*/  MUFU.RCP64H R13, R23 ;  /* 0x00000017000d7308 */ /* 0x000e240000001800 */
[----:B0-----:R-:W-:Y:S01]  /*09b0*/  DFMA R6, -R22, R12, 1 ;  /* 0x3ff000001606742b */ /* 0x001fe2000000010c */
[----:B------:R-:W-:Y:S01]  /*09c0*/  LEA.HI R22, R21, R20, RZ, 0xc ;  /* 0x0000001415167211 */ /* 0x000fe200078f60ff */
[----:B------:R-:W-:-:S03]  /*09d0*/  IMAD.MOV.U32 R23, RZ, RZ, 0x43300000 ;  /* 0x43300000ff177424 */ /* 0x000fc600078e00ff */
[----:B------:R-:W-:-:S03]  /*09e0*/  @P1 IADD3 R22, PT, PT, R22, 0x1, RZ ;  /* 0x0000000116161810 */ /* 0x000fc60007ffe0ff */
[----:B------:R-:W-:Y:S01]  /*09f0*/  DFMA R6, R6, R6, R6 ;  /* 0x000000060606722b */ /* 0x000fe20000000006 */
[----:B------:R-:W-:-:S07]  /*0a00*/  LOP3.LUT R22, R22, 0x80000000, RZ, 0x3c, !PT ;  /* 0x8000000016167812 */ /* 0x000fce00078e3cff */
[----:B------:R-:W-:Y:S01]  /*0a10*/  DFMA R12, R12, R6, R12 ;  /* 0x000000060c0c722b */ /* 0x000fe2000000000c */
[----:B------:R-:W-:Y:S02]  /*0a20*/  IMAD.MOV.U32 R6, RZ, RZ, -0x748574fc ;  /* 0x8b7a8b04ff067424 */ /* 0x000fe400078e00ff */
[----:B------:R-:W-:-:S05]  /*0a30*/  IMAD.MOV.U32 R7, RZ, RZ, 0x3ed0ee25 ;  /* 0x3ed0ee25ff077424 */ /* 0x000fca00078e00ff */
[----:B------:R-:W-:-:S08]  /*0a40*/  DMUL R14, R18, R12 ;  /* 0x0000000c120e7228 */ /* 0x000fd00000000000 */
[----:B------:R-:W-:-:S08]  /*0a50*/  DFMA R14, R18, R12, R14 ;  /* 0x0000000c120e722b */ /* 0x000fd0000000000e */
[----:B------:R-:W-:Y:S02]  /*0a60*/  DMUL R16, R14, R14 ;  /* 0x0000000e0e107228 */ /* 0x000fe40000000000 */
[----:B------:R-:W-:-:S06]  /*0a70*/  DADD R20, R18, -R14 ;  /* 0x0000000012147229 */ /* 0x000fcc000000080e */
[----:B------:R-:W-:Y:S01]  /*0a80*/  DFMA R6, R16, UR6, R6 ;  /* 0x0000000610067c2b */ /* 0x000fe20008000006 */
[----:B------:R-:W-:Y:S01]  /*0a90*/  UMOV UR6, 0x9f02676f ;  /* 0x9f02676f00067882 */ /* 0x000fe20000000000 */
[----:B------:R-:W-:Y:S01]  /*0aa0*/  UMOV UR7, 0x3ef3b266 ;  /* 0x3ef3b26600077882 */ /* 0x000fe20000000000 */
[----:B------:R-:W-:-:S05]  /*0ab0*/  DADD R20, R20, R20 ;  /* 0x0000000014147229 */ /* 0x000fca0000000014 */
[----:B------:R-:W-:Y:S01]  /*0ac0*/  DFMA R6, R16, R6, UR6 ;  /* 0x0000000610067e2b */ /* 0x000fe20008000006 */
[----:B------:R-:W-:Y:S01]  /*0ad0*/  UMOV UR6, 0xa9ab0956 ;  /* 0xa9ab095600067882 */ /* 0x000fe20000000000 */
[----:B------:R-:W-:Y:S01]  /*0ae0*/  UMOV UR7, 0x3f1745cb ;  /* 0x3f1745cb00077882 */ /* 0x000fe20000000000 */
[----:B------:R-:W-:-:S05]  /*0af0*/  DFMA R20, R18, -R14, R20 ;  /* 0x8000000e1214722b */ /* 0x000fca0000000014 */
[----:B------:R-:W-:Y:S01]  /*0b00*/  DFMA R6, R16, R6, UR6 ;  /* 0x0000000610067e2b */ /* 0x000fe20008000006 */
[----:B------:R-:W-:Y:S01]  /*0b10*/  UMOV UR6, 0x2d1b5154 ;  /* 0x2d1b515400067882 */ /* 0x000fe20000000000 */
[----:B------:R-:W-:Y:S01]  /*0b20*/  UMOV UR7, 0x3f3c71c7 ;  /* 0x3f3c71c700077882 */ /* 0x000fe20000000000 */
[----:B------:R-:W-:-:S05]  /*0b30*/  DMUL R20, R12, R20 ;  /* 0x000000140c147228 */ /* 0x000fca0000000000 */
        /* <DEDUP_REMOVED lines=8> */
[----:B------:R-:W-:Y:S02]  /*0bc0*/  UMOV UR7, 0x43300000 ;  /* 0x4330000000077882 */ /* 0x000fe40000000000 */
[----:B------:R-:W-:Y:S01]  /*0bd0*/  DADD R22, R22, -UR6 ;  /* 0x8000000616167e29 */ /* 0x000fe20008000000 */
[----:B------:R-:W-:Y:S01]  /*0be0*/  UMOV UR6, 0x55555554 ;  /* 0x5555555400067882 */ /* 0x000fe20000000000 */
[----:B------:R-:W-:Y:S02]  /*0bf0*/  UMOV UR7, 0x3fb55555 ;  /* 0x3fb5555500077882 */ /* 0x000fe40000000000 */
[----:B------:R-:W-:Y:S01]  /*0c00*/  DFMA R18, R16, R6, UR6 ;  /* 0x0000000610127e2b */ /* 0x000fe20008000006 */
[----:B------:R-:W-:Y:S01]  /*0c10*/  UMOV UR6, 0xfefa39ef ;  /* 0xfefa39ef00067882 */ /* 0x000fe20000000000 */
[----:B------:R-:W-:-:S02]  /*0c20*/  UMOV UR7, 0x3fe62e42 ;  /* 0x3fe62e4200077882 */ /* 0x000fc40000000000 */
[----:B------:R-:W-:-:S04]  /*0c30*/  DFMA R6, R22, UR6, R14 ;  /* 0x0000000616067c2b */ /* 0x000fc8000800000e */
[----:B------:R-:W-:-:S04]  /*0c40*/  DMUL R18, R16, R18 ;  /* 0x0000001210127228 */ /* 0x000fc80000000000 */
[----:B------:R-:W-:Y:S01]  /*0c50*/  DFMA R12, R22, -UR6, R6 ;  /* 0x80000006160c7c2b */ /* 0x000fe20008000006 */
[----:B------:R-:W-:Y:S01]  /*0c60*/  UMOV UR6, 0x3b39803f ;  /* 0x3b39803f00067882 */ /* 0x000fe20000000000 */
[----:B------:R-:W-:Y:S02]  /*0c70*/  UMOV UR7, 0x3c7abc9e ;  /* 0x3c7abc9e00077882 */ /* 0x000fe40000000000 */
[----:B------:R-:W-:-:S04]  /*0c80*/  DFMA R18, R14, R18, R20 ;  /* 0x000000120e12722b */ /* 0x000fc80000000014 */
[----:B------:R-:W-:-:S08]  /*0c90*/  DADD R12, -R14, R12 ;  /* 0x000000000e0c7229 */ /* 0x000fd0000000010c */
[----:B------:R-:W-:-:S08]  /*0ca0*/  DADD R12, R18, -R12 ;  /* 0x00000000120c7229 */ /* 0x000fd0000000080c */
[----:B------:R-:W-:-:S08]  /*0cb0*/  DFMA R12, R22, UR6, R12 ;  /* 0x00000006160c7c2b */ /* 0x000fd0000800000c */
[----:B------:R-:W-:-:S11]  /*0cc0*/  DADD R12, R6, R12 ;  /* 0x00000000060c7229 */ /* 0x000fd6000000000c */
.L_x_9:
[----:B------:R-:W-:Y:S05]  /*0cd0*/  BSYNC.RECONVERGENT B3 ;  /* 0x0000000000037941 */ /* 0x000fea0003800200 */
.L_x_8:
[----:B------:R-:W-:Y:S01]  /*0ce0*/  ISETP.NE.AND P1, PT, R25, R24, PT ;  /* 0x000000181900720c */ /* 0x000fe20003f25270 */
[----:B------:R-:W-:-:S12]  /*0cf0*/  DADD R10, R10, R12 ;  /* 0x000000000a0a7229 */ /* 0x000fd8000000000c */
[----:B------:R-:W-:Y:S05]  /*0d00*/  @P1 BRA `(.L_x_10) ;  /* 0xfffffff400501947 */ /* 0x000fea000383ffff */
[----:B------:R-:W-:Y:S05]  /*0d10*/  BSYNC.RECONVERGENT B0 ;  /* 0x0000000000007941 */ /* 0x000fea0003800200 */
.L_x_4:
[----:B------:R-:W-:-:S06]  /*0d20*/  VIADD R6, R25, 0x1 ;  /* 0x0000000119067836 */ /* 0x000fcc0000000000 */
[----:B------:R-:W0:Y:S02]  /*0d30*/  I2F.F64.U32 R6, R6 ;  /* 0x0000000600067312 */ /* 0x000e240000201800 */
.L_x_3:
[----:B------:R-:W-:Y:S05]  /*0d40*/  BSYNC.RECONVERGENT B1 ;  /* 0x0000000000017941 */ /* 0x000fea0003800200 */
.L_x_2:
[----:B------:R-:W-:-:S04]  /*0d50*/  LOP3.LUT R4, R4, 0x1, RZ, 0xc0, !PT ;  /* 0x0000000104047812 */ /* 0x000fc800078ec0ff */
[----:B------:R-:W-:-:S13]  /*0d60*/  ISETP.NE.U32.AND P1, PT, R4, 0x1, PT ;  /* 0x000000010400780c */ /* 0x000fda0003f25070 */
[----:B------:R-:W-:Y:S05]  /*0d70*/  @P1 BRA `(.L_x_1) ;  /* 0x00000004004c1947 */ /* 0x000fea0003800000 */
[----:B0-----:R-:W-:Y:S01]  /*0d80*/  ISETP.GT.AND P1, PT, R7, 0xfffff, PT ;  /* 0x000fffff0700780c */ /* 0x001fe20003f24270 */
[----:B------:R-:W-:Y:S01]  /*0d90*/  IMAD.MOV.U32 R17, RZ, RZ, R7 ;  /* 0x000000ffff117224 */ /* 0x000fe200078e0007 */
[----:B------:R-:W-:Y:S01]  /*0da0*/  BSSY.RECONVERGENT B0, `(.L_x_11) ;  /* 0x000004f000007945 */ /* 0x000fe20003800200 */
[----:B------:R-:W-:-:S10]  /*0db0*/  IMAD.MOV.U32 R22, RZ, RZ, R6 ;  /* 0x000000ffff167224 */ /* 0x000fd400078e0006 */
[----:B------:R-:W-:-:S10]  /*0dc0*/  @!P1 DMUL R6, R6, 1.80143985094819840000e+16 ;  /* 0x4350000006069828 */ /* 0x000fd40000000000 */
[----:B------:R-:W-:Y:S02]  /*0dd0*/  @!P1 MOV R17, R7 ;  /* 0x0000000700119202 */ /* 0x000fe40000000f00 */
[----:B------:R-:W-:-:S03]  /*0de0*/  @!P1 MOV R22, R6 ;  /* 0x0000000600169202 */ /* 0x000fc60000000f00 */
[----:B------:R-:W-:-:S05]  /*0df0*/  VIADD R4, R17, 0xffffffff ;  /* 0xffffffff11047836 */ /* 0x000fca0000000000 */
[----:B------:R-:W-:Y:S01]  /*0e00*/  ISETP.GE.U32.AND P2, PT, R4, 0x7fefffff, PT ;  /* 0x7fefffff0400780c */ /* 0x000fe20003f46070 */
[----:B------:R-:W-:Y:S02]  /*0e10*/  IMAD.MOV.U32 R4, RZ, RZ, -0x3ff ;  /* 0xfffffc01ff047424 */ /* 0x000fe400078e00ff */
[----:B------:R-:W-:-:S10]  /*0e20*/  @!P1 IMAD.MOV.U32 R4, RZ, RZ, -0x435 ;  /* 0xfffffbcbff049424 */ /* 0x000fd400078e00ff */
[----:B------:R-:W-:Y:S01]  /*0e30*/  @P2 IMAD.MOV.U32 R12, RZ, RZ, 0x0 ;  /* 0x00000000ff0c2424 */ /* 0x000fe200078e00ff */
[----:B------:R-:W-:Y:S01]  /*0e40*/  @P2 LOP3.LUT P3, RZ, R7, 0x7fffffff, RZ, 0xc0, !PT ;  /* 0x7fffffff07ff2812 */ /* 0x000fe2000786c0ff */
[----:B------:R-:W-:-:S06]  /*0e50*/  @P2 IMAD.MOV.U32 R13, RZ, RZ, 0x7ff00000 ;  /* 0x7ff00000ff0d2424 */ /* 0x000fcc00078e00ff */
[----:B------:R-:W-:-:S10]  /*0e60*/  @P2 DFMA R12, R6, R12, +INF ;  /* 0x7ff00000060c242b */ /* 0x000fd4000000000c */
[----:B------:R-:W-:Y:S02]  /*0e70*/  @P2 FSEL R20, R12, RZ, P3 ;  /* 0x000000ff0c142208 */ /* 0x000fe40001800000 */
[----:B------:R-:W-:Y:S01]  /*0e80*/  @P2 FSEL R21, R13, -QNAN , P3 ;  /* 0xfff000000d152808 */ /* 0x000fe20001800000 */
[----:B------:R-:W-:Y:S06]  /*0e90*/  @P2 BRA `(.L_x_12) ;  /* 0x0000000000fc2947 */ /* 0x000fec0003800000 */
[C---:B------:R-:W-:Y:S01]  /*0ea0*/  LOP3.LUT R6, R17.reuse, 0xfffff, RZ, 0xc0, !PT ;  /* 0x000fffff11067812 */ /* 0x040fe200078ec0ff */
[----:B------:R-:W-:Y:S01]  /*0eb0*/  IMAD.MOV.U32 R21, RZ, RZ, 0x3ed0ee25 ;  /* 0x3ed0ee25ff157424 */ /* 0x000fe200078e00ff */
[----:B------:R-:W-:Y:S01]  /*0ec0*/  MOV R20, 0x8b7a8b04 ;  /* 0x8b7a8b0400147802 */ /* 0x000fe20000000f00 */
[----:B------:R-:W-:Y:S01]  /*0ed0*/  UMOV UR6, 0x3ae80f1e ;  /* 0x3ae80f1e00067882 */ /* 0x000fe20000000000 */
[----:B------:R-:W-:Y:S01]  /*0ee0*/  LOP3.LUT R23, R6, 0x3ff00000, RZ, 0xfc, !PT ;  /* 0x3ff0000006177812 */ /* 0x000fe200078efcff */
[----:B------:R-:W-:Y:S01]  /*0ef0*/  IMAD.MOV.U32 R6, RZ, RZ, RZ ;  /* 0x000000ffff067224 */ /* 0x000fe200078e00ff */
[----:B------:R-:W-:Y:S01]  /*0f00*/  UMOV UR7, 0x3eb1380b ;  /* 0x3eb1380b00077882 */ /* 0x000fe20000000000 */
[----:B------:R-:W-:Y:S01]  /*0f10*/  LEA.HI R17, R17, R4, RZ, 0xc ;  /* 0x0000000411117211 */ /* 0x000fe200078f60ff */
[----:B------:R-:W-:Y:S01]  /*0f20*/  UMOV UR8, 0x80000000 ;  /* 0x8000000000087882 */ /* 0x000fe20000000000 */
[----:B------:R-:W-:Y:S01]  /*0f30*/  ISETP.GE.U32.AND P1, PT, R23, 0x3ff6a09f, PT ;  /* 0x3ff6a09f1700780c */ /* 0x000fe20003f26070 */
[----:B------:R-:W-:-:S12]  /*0f40*/  UMOV UR9, 0x43300000 ;  /* 0x4330000000097882 */ /* 0x000fd80000000000 */
[----:B------:R-:W-:Y:S02]  /*0f50*/  @P1 VIADD R7, R23, 0xfff00000 ;  /* 0xfff0000017071836 */ /* 0x000fe40000000000 */
[----:B------:R-:W-:Y:S02]  /*0f60*/  @P1 VIADD R17, R17, 0x1 ;  /* 0x0000000111111836 */ /* 0x000fe40000000000 */
[----:B------:R-:W-:-:S03]  /*0f70*/  @P1 IMAD.MOV.U32 R23, RZ, RZ, R7 ;  /* 0x000000ffff171224 */ /* 0x000fc600078e0007 */
[----:B------:R-:W-:Y:S01]  /*0f80*/  LOP3.LUT R16, R17, 0x80000000, RZ, 0x3c, !PT ;  /* 0x8000000011107812 */ /* 0x000fe200078e3cff */
[----:B------:R-:W-:Y:S02]  /*0f90*/  IMAD.MOV.U32 R17, RZ, RZ, 0x43300000 ;  /* 0x43300000ff117424 */ /* 0x000fe400078e00ff */
[C---:B------:R-:W-:Y:S02]  /*0fa0*/  DADD R18, R22.reuse, 1 ;  /* 0x3ff0000016127429 */ /* 0x040fe40000000000 */
[----:B------:R-:W-:Y:S02]  /*0fb0*/  DADD R22, R22, -1 ;  /* 0xbff0000016167429 */ /* 0x000fe40000000000 */
[----:B------:R-:W-:Y:S01]  /*0fc0*/  DADD R16, R16, -UR8 ;  /* 0x8000000810107e29 */ /* 0x000fe20008000000 */
[----:B------:R-:W-:Y:S01]  /*0fd0*/  UMOV UR8, 0xfefa39ef ;  /* 0xfefa39ef00087882 */ /* 0x000fe20000000000 */
[----:B------:R-:W0:Y:S01]  /*0fe0*/  MUFU.RCP64H R7, R19 ;  /* 0x0000001300077308 */ /* 0x000e220000001800 */
[----:B------:R-:W-:Y:S01]  /*0ff0*/  UMOV UR9, 0x3fe62e42 ;  /* 0x3fe62e4200097882 */ /* 0x000fe20000000000 */
        /* <DEDUP_REMOVED lines=18> */
[----:B------:R-:W-:-:S03]  /*1120*/  DFMA R20, R16, UR8, R12 ;  /* 0x0000000810147c2b */ /* 0x000fc6000800000c */
        /* <DEDUP_REMOVED lines=13> */
[----:B------:R-:W-:Y:S01]  /*1200*/  DFMA R18, R16, -UR6, R20 ;  /* 0x8000000610127c2b */ /* 0x000fe20008000014 */
[----:B------:R-:W-:Y:S01]  /*1210*/  UMOV UR6, 0x3b39803f ;  /* 0x3b39803f00067882 */ /* 0x000fe20000000000 */
[----:B------:R-:W-:Y:S02]  /*1220*/  UMOV UR7, 0x3c7abc9e ;  /* 0x3c7abc9e00077882 */ /* 0x000fe40000000000 */
[----:B------:R-:W-:-:S04]  /*1230*/  DMUL R24, R14, R24 ;  /* 0x000000180e187228 */ /* 0x000fc80000000000 */
[----:B------:R-:W-:-:S04]  /*1240*/  DADD R18, -R12, R18 ;  /* 0x000000000c127229 */ /* 0x000fc80000000112 */
[----:B------:R-:W-:-:S08]  /*1250*/  DFMA R22, R12, R24, R22 ;  /* 0x000000180c16722b */ /* 0x000fd00000000016 */
[----:B------:R-:W-:-:S08]  /*1260*/  DADD R18, R22, -R18 ;  /* 0x0000000016127229 */ /* 0x000fd00000000812 */
[----:B------:R-:W-:-:S08]  /*1270*/  DFMA R18, R16, UR6, R18 ;  /* 0x0000000610127c2b */ /* 0x000fd00008000012 */
[----:B------:R-:W-:-:S11]  /*1280*/  DADD R20, R20, R18 ;  /* 0x0000000014147229 */ /* 0x000fd60000000012 */
.L_x_12:
[----:B------:R-:W-:Y:S05]  /*1290*/  BSYNC.RECONVERGENT B0 ;  /* 0x0000000000007941 */ /* 0x000fea0003800200 */
.L_x_11:
[----:B------:R-:W-:-:S11]  /*12a0*/  DADD R10, R10, R20 ;  /* 0x000000000a0a7229 */ /* 0x000fd60000000014 */
.L_x_1:
[----:B------:R-:W-:Y:S05]  /*12b0*/  BSYNC.RECONVERGENT B2 ;  /* 0x0000000000027941 */ /* 0x000fea0003800200 */
.L_x_0:
[----:B------:R-:W-:Y:S01]  /*12c0*/  ISETP.GE.AND P1, PT, R2, 0x1, PT ;  /* 0x000000010200780c */ /* 0x000fe20003f26270 */
[----:B------:R-:W-:Y:S01]  /*12d0*/  BSSY.RECONVERGENT B2, `(.L_x_13) ;  /* 0x0000114000027945 */ /* 0x000fe20003800200 */
[----:B------:R-:W-:-:S11]  /*12e0*/  CS2R R12, SRZ ;  /* 0x00000000000c7805 */ /* 0x000fd6000001ff00 */
[----:B------:R-:W-:Y:S05]  /*12f0*/  @!P1 BRA `(.L_x_14) ;  /* 0x0000001000449947 */ /* 0x000fea0003800000 */
[----:B------:R-:W-:Y:S01]  /*1300*/  ISETP.NE.AND P1, PT, R2, 0x1, PT ;  /* 0x000000010200780c */ /* 0x000fe20003f25270 */
[----:B------:R-:W-:Y:S01]  /*1310*/  BSSY.RECONVERGENT B1, `(.L_x_15) ;  /* 0x00000b8000017945 */ /* 0x000fe20003800200 */
[----:B------:R-:W-:Y:S01]  /*1320*/  CS2R R12, SRZ ;  /* 0x00000000000c7805 */ /* 0x000fe2000001ff00 */
[----:B0-----:R-:W-:Y:S01]  /*1330*/  IMAD.MOV.U32 R6, RZ, RZ, 0x0 ;  /* 0x00000000ff067424 */ /* 0x001fe200078e00ff */
[----:B------:R-:W-:-:S09]  /*1340*/  MOV R7, 0x3ff00000 ;  /* 0x3ff0000000077802 */ /* 0x000fd20000000f00 */
[----:B------:R-:W-:Y:S05]  /*1350*/  @!P1 BRA `(.L_x_16) ;  /* 0x0000000800cc9947 */ /* 0x000fea0003800000 */
[----:B------:R-:W-:Y:S01]  /*1360*/  BSSY.RECONVERGENT B0, `(.L_x_17) ;  /* 0x00000b1000007945 */ /* 0x000fe20003800200 */
[----:B------:R-:W-:Y:S01]  /*1370*/  LOP3.LUT R4, R2, 0x7ffffffe, RZ, 0xc0, !PT ;  /* 0x7ffffffe02047812 */ /* 0x000fe200078ec0ff */
[----:B------:R-:W-:Y:S01]  /*1380*/  IMAD.MOV.U32 R6, RZ, RZ, 0x1 ;  /* 0x00000001ff067424 */ /* 0x000fe200078e00ff */
[----:B------:R-:W-:-:S07]  /*1390*/  CS2R R12, SRZ ;  /* 0x00000000000c7805 */ /* 0x000fce000001ff00 */
.L_x_23:
[----:B------:R-:W0:Y:S01]  /*13a0*/  I2F.F64.U32 R16, R6 ;  /* 0x0000000600107312 */ /* 0x000e220000201800 */
[----:B------:R-:W-:Y:S01]  /*13b0*/  BSSY.RECONVERGENT B3, `(.L_x_18) ;  /* 0x0000052000037945 */ /* 0x000fe20003800200 */
[----:B------:R-:W-:Y:S01]  /*13c0*/  IMAD.MOV.U32 R26, RZ, RZ, -0x3ff ;  /* 0xfffffc01ff1a7424 */ /* 0x000fe200078e00ff */
[----:B0-----:R-:W-:Y:S01]  /*13d0*/  ISETP.GT.AND P1, PT, R17, 0xfffff, PT ;  /* 0x000fffff1100780c */ /* 0x001fe20003f24270 */
[--C-:B------:R-:W-:Y:S02]  /*13e0*/  IMAD.MOV.U32 R14, RZ, RZ, R16.reuse ;  /* 0x000000ffff0e7224 */ /* 0x100fe400078e0010 */
[--C-:B------:R-:W-:Y:S02]  /*13f0*/  IMAD.MOV.U32 R15, RZ, RZ, R17.reuse ;  /* 0x000000ffff0f7224 */ /* 0x100fe400078e0011 */
[----:B------:R-:W-:Y:S02]  /*1400*/  IMAD.MOV.U32 R7, RZ, RZ, R17 ;  /* 0x000000ffff077224 */ /* 0x000fe400078e0011 */
[----:B------:R-:W-:-:S06]  /*1410*/  IMAD.MOV.U32 R24, RZ, RZ, R16 ;  /* 0x000000ffff187224 */ /* 0x000fcc00078e0010 */
[----:B------:R-:W-:Y:S01]  /*1420*/  @!P1 DMUL R14, R14, 1.80143985094819840000e+16 ;  /* 0x435000000e0e9828 */ /* 0x000fe20000000000 */
[----:B------:R-:W-:-:S09]  /*1430*/  @!P1 IMAD.MOV.U32 R26, RZ, RZ, -0x435 ;  /* 0xfffffbcbff1a9424 */ /* 0x000fd200078e00ff */
[----:B------:R-:W-:Y:S02]  /*1440*/  @!P1 MOV R7, R15 ;  /* 0x0000000f00079202 */ /* 0x000fe40000000f00 */
[----:B------:R-:W-:-:S03]  /*1450*/  @!P1 MOV R24, R14 ;  /* 0x0000000e00189202 */ /* 0x000fc60000000f00 */
[----:B------:R-:W-:-:S05]  /*1460*/  VIADD R17, R7, 0xffffffff ;  /* 0xffffffff07117836 */ /* 0x000fca0000000000 */
[----:B------:R-:W-:-:S13]  /*1470*/  ISETP.GT.U32.AND P2, PT, R17, 0x7feffffe, PT ;  /* 0x7feffffe1100780c */ /* 0x000fda0003f44070 */
[----:B------:R-:W-:Y:S05]  /*1480*/  @P2 BRA `(.L_x_19) ;  /* 0x0000000000f82947 */ /* 0x000fea0003800000 */
[C---:B------:R-:W-:Y:S01]  /*1490*/  LOP3.LUT R14, R7.reuse, 0xfffff, RZ, 0xc0, !PT ;  /* 0x000fffff070e7812 */ /* 0x040fe200078ec0ff */
[----:B------:R-:W-:Y:S01]  /*14a0*/  IMAD.MOV.U32 R20, RZ, RZ, -0x748574fc ;  /* 0x8b7a8b04ff147424 */ /* 0x000fe200078e00ff */
[----:B------:R-:W-:Y:S01]  /*14b0*/  MOV R21, 0x3ed0ee25 ;  /* 0x3ed0ee2500157802 */ /* 0x000fe20000000f00 */
[----:B------:R-:W-:Y:S01]  /*14c0*/  UMOV UR6, 0x3ae80f1e ;  /* 0x3ae80f1e00067882 */ /* 0x000fe20000000000 */
[----:B------:R-:W-:Y:S01]  /*14d0*/  LOP3.LUT R25, R14, 0x3ff00000, RZ, 0xfc, !PT ;  /* 0x3ff000000e197812 */ /* 0x000fe200078efcff */
[----:B------:R-:W-:Y:S01]  /*14e0*/  IMAD.MOV.U32 R14, RZ, RZ, RZ ;  /* 0x000000ffff0e7224 */ /* 0x000fe200078e00ff */
[----:B------:R-:W-:Y:S01]  /*14f0*/  UMOV UR7, 0x3eb1380b ;  /* 0x3eb1380b00077882 */ /* 0x000fe20000000000 */
[----:B------:R-:W-:Y:S02]  /*1500*/  LEA.HI R7, R7, R26, RZ, 0xc ;  /* 0x0000001a07077211 */ /* 0x000fe400078f60ff */
[----:B------:R-:W-:-:S13]  /*1510*/  ISETP.GE.U32.AND P1, PT, R25, 0x3ff6a09f, PT ;  /* 0x3ff6a09f1900780c */ /* 0x000fda0003f26070 */
[----:B------:R-:W-:Y:S02]  /*1520*/  @P1 VIADD R15, R25, 0xfff00000 ;  /* 0xfff00000190f1836 */ /* 0x000fe40000000000 */
[----:B------:R-:W-:Y:S02]  /*1530*/  @P1 VIADD R7, R7, 0x1 ;  /* 0x0000000107071836 */ /* 0x000fe40000000000 */
[----:B------:R-:W-:-:S06]  /*1540*/  @P1 IMAD.MOV.U32 R25, RZ, RZ, R15 ;  /* 0x000000ffff191224 */ /* 0x000fcc00078e000f */
        /* <DEDUP_REMOVED lines=23> */
[----:B------:R-:W-:Y:S01]  /*16c0*/  DFMA R20, R24, -R16, R20 ;  /* 0x800000101814722b */ /* 0x000fe20000000014 */
[----:B------:R-:W-:Y:S01]  /*16d0*/  LOP3.LUT R24, R7, 0x80000000, RZ, 0x3c, !PT ;  /* 0x8000000007187812 */ /* 0x000fe200078e3cff */
[----:B------:R-:W-:-:S03]  /*16e0*/  IMAD.MOV.U32 R25, RZ, RZ, 0x43300000 ;  /* 0x43300000ff197424 */ /* 0x000fc600078e00ff */
[----:B------:R-:W-:Y:S01]  /*16f0*/  DFMA R22, R18, R22, UR6 ;  /* 0x0000000612167e2b */ /* 0x000fe20008000016 */
[----:B------:R-:W-:Y:S01]  /*1700*/  UMOV UR6, 0x9999a3c4 ;  /* 0x9999a3c400067882 */ /* 0x000fe20000000000 */
[----:B------:R-:W-:Y:S01]  /*1710*/  UMOV UR7, 0x3f899999 ;  /* 0x3f89999900077882 */ /* 0x000fe20000000000 */
[----:B------:R-:W-:-:S05]  /*1720*/  DMUL R20, R14, R20 ;  /* 0x000000140e147228 */ /* 0x000fca0000000000 */
        /* <DEDUP_REMOVED lines=18> */
[----:B------:R-:W-:Y:S01]  /*1850*/  DADD R18, R14, R18 ;  /* 0x000000000e127229 */ /* 0x000fe20000000012 */
[----:B------:R-:W-:Y:S10]  /*1860*/  BRA `(.L_x_20) ;  /* 0x0000000000187947 */ /* 0x000ff40003800000 */
.L_x_19:
[----:B------:R-:W-:Y:S01]  /*1870*/  IMAD.MOV.U32 R16, RZ, RZ, 0x0 ;  /* 0x00000000ff107424 */ /* 0x000fe200078e00ff */
[----:B------:R-:W-:Y:S01]  /*1880*/  LOP3.LUT P1, RZ, R15, 0x7fffffff, RZ, 0xc0, !PT ;  /* 0x7fffffff0fff7812 */ /* 0x000fe2000782c0ff */
[----:B------:R-:W-:-:S06]  /*1890*/  IMAD.MOV.U32 R17, RZ, RZ, 0x7ff00000 ;  /* 0x7ff00000ff117424 */ /* 0x000fcc00078e00ff */
[----:B------:R-:W-:-:S10]  /*18a0*/  DFMA R16, R14, R16, +INF ;  /* 0x7ff000000e10742b */ /* 0x000fd40000000010 */
[----:B------:R-:W-:Y:S02]  /*18b0*/  FSEL R18, R16, RZ, P1 ;  /* 0x000000ff10127208 */ /* 0x000fe40000800000 */
[----:B------:R-:W-:-:S07]  /*18c0*/  FSEL R19, R17, -QNAN , P1 ;  /* 0xfff0000011137808 */ /* 0x000fce0000800000 */
.L_x_20:
[----:B------:R-:W-:Y:S05]  /*18d0*/  BSYNC.RECONVERGENT B3 ;  /* 0x0000000000037941 */ /* 0x000fea0003800200 */
.L_x_18:
[----:B------:R-:W-:Y:S01]  /*18e0*/  IADD3 R7, PT, PT, R6, 0x1, RZ ;  /* 0x0000000106077810 */ /* 0x000fe20007ffe0ff */
[----:B------:R-:W-:Y:S01]  /*18f0*/  BSSY.RECONVERGENT B3, `(.L_x_21) ;  /* 0x0000053000037945 */ /* 0x000fe20003800200 */
[----:B------:R-:W-:Y:S02]  /*1900*/  DADD R12, R18, R12 ;  /* 0x00000000120c7229 */ /* 0x000fe4000000000c */
[----:B------:R-:W0:Y:S02]  /*1910*/  I2F.F64.U32 R24, R7 ;  /* 0x0000000700187312 */ /* 0x000e240000201800 */
[----:B0-----:R-:W-:Y:S01]  /*1920*/  ISETP.GT.AND P1, PT, R25, 0xfffff, PT ;  /* 0x000fffff1900780c */ /* 0x001fe20003f24270 */
[----:B------:R-:W-:Y:S02]  /*1930*/  IMAD.MOV.U32 R16, RZ, RZ, R24 ;  /* 0x000000ffff107224 */ /* 0x000fe400078e0018 */
[----:B------:R-:W-:-:S10]  /*1940*/  IMAD.MOV.U32 R17, RZ, RZ, R25 ;  /* 0x000000ffff117224 */ /* 0x000fd400078e0019 */
[----:B------:R-:W-:-:S10]  /*1950*/  @!P1 DMUL R16, R16, 1.80143985094819840000e+16 ;  /* 0x4350000010109828 */ /* 0x000fd40000000000 */
[----:B------:R-:W-:-:S04]  /*1960*/  @!P1 IMAD.MOV.U32 R25, RZ, RZ, R17 ;  /* 0x000000ffff199224 */ /* 0x000fc800078e0011 */
[----:B------:R-:W-:-:S05]  /*1970*/  VIADD R14, R25, 0xffffffff ;  /* 0xffffffff190e7836 */ /* 0x000fca0000000000 */
[----:B------:R-:W-:-:S13]  /*1980*/  ISETP.GE.U32.AND P2, PT, R14, 0x7fefffff, PT ;  /* 0x7fefffff0e00780c */ /* 0x000fda0003f46070 */
[----:B------:R-:W-:Y:S01]  /*1990*/  @P2 MOV R14, 0x0 ;  /* 0x00000000000e2802 */ /* 0x000fe20000000f00 */
[----:B------:R-:W-:Y:S01]  /*19a0*/  @P2 IMAD.MOV.U32 R15, RZ, RZ, 0x7ff00000 ;  /* 0x7ff00000ff0f2424 */ /* 0x000fe200078e00ff */
[----:B------:R-:W-:-:S05]  /*19b0*/  @P2 LOP3.LUT P3, RZ, R17, 0x7fffffff, RZ, 0xc0, !PT ;  /* 0x7fffffff11ff2812 */ /* 0x000fca000786c0ff */
[----:B------:R-:W-:Y:S01]  /*19c0*/  @P2 DFMA R14, R16, R14, +INF ;  /* 0x7ff00000100e242b */ /* 0x000fe2000000000e */
[----:B------:R-:W-:Y:S02]  /*19d0*/  IMAD.MOV.U32 R17, RZ, RZ, R24 ;  /* 0x000000ffff117224 */ /* 0x000fe400078e0018 */
[----:B------:R-:W-:Y:S01]  /*19e0*/  IMAD.MOV.U32 R24, RZ, RZ, -0x3ff ;  /* 0xfffffc01ff187424 */ /* 0x000fe200078e00ff */
[----:B------:R-:W-:Y:S01]  /*19f0*/  @!P1 MOV R24, 0xfffffbcb ;  /* 0xfffffbcb00189802 */ /* 0x000fe20000000f00 */
[----:B------:R-:W-:-:S05]  /*1a00*/  @!P1 IMAD.MOV.U32 R17, RZ, RZ, R16 ;  /* 0x000000ffff119224 */ /* 0x000fca00078e0010 */
[----:B------:R-:W-:Y:S02]  /*1a10*/  @P2 FSEL R20, R14, RZ, P3 ;  /* 0x000000ff0e142208 */ /* 0x000fe40001800000 */
[----:B------:R-:W-:Y:S01]  /*1a20*/  @P2 FSEL R21, R15, -QNAN , P3 ;  /* 0xfff000000f152808 */ /* 0x000fe20001800000 */
[----:B------:R-:W-:Y:S06]  /*1a30*/  @P2 BRA `(.L_x_22) ;  /* 0x0000000000f82947 */ /* 0x000fec0003800000 */
[C---:B------:R-:W-:Y:S01]  /*1a40*/  LOP3.LUT R14, R25.reuse, 0xfffff, RZ, 0xc0, !PT ;  /* 0x000fffff190e7812 */ /* 0x040fe200078ec0ff */
[----:B------:R-:W-:Y:S01]  /*1a50*/  IMAD.MOV.U32 R16, RZ, RZ, RZ ;  /* 0x000000ffff107224 */ /* 0x000fe200078e00ff */
[----:B------:R-:W-:Y:S01]  /*1a60*/  UMOV UR6, 0x3ae80f1e ;  /* 0x3ae80f1e00067882 */ /* 0x000fe20000000000 */
[----:B------:R-:W-:Y:S01]  /*1a70*/  UMOV UR7, 0x3eb1380b ;  /* 0x3eb1380b00077882 */ /* 0x000fe20000000000 */
[----:B------:R-:W-:Y:S01]  /*1a80*/  LOP3.LUT R15, R14, 0x3ff00000, RZ, 0xfc, !PT ;  /* 0x3ff000000e0f7812 */ /* 0x000fe200078efcff */
[----:B------:R-:W-:Y:S01]  /*1a90*/  IMAD.MOV.U32 R14, RZ, RZ, R17 ;  /* 0x000000ffff0e7224 */ /* 0x000fe200078e0011 */
        /* <DEDUP_REMOVED lines=8> */
[----:B0-----:R-:W-:Y:S01]  /*1b20*/  DFMA R20, -R22, R16, 1 ;  /* 0x3ff000001614742b */ /* 0x001fe20000000110 */
[----:B------:R-:W-:Y:S01]  /*1b30*/  MOV R22, 0x8b7a8b04 ;  /* 0x8b7a8b0400167802 */ /* 0x000fe20000000f00 */
[----:B------:R-:W-:-:S06]  /*1b40*/  IMAD.MOV.U32 R23, RZ, RZ, 0x3ed0ee25 ;  /* 0x3ed0ee25ff177424 */ /* 0x000fcc00078e00ff */
[----:B------:R-:W-:-:S08]  /*1b50*/  DFMA R20, R20, R20, R20 ;  /* 0x000000141414722b */ /* 0x000fd00000000014 */
[----:B------:R-:W-:-:S08]  /*1b60*/  DFMA R20, R16, R20, R16 ;  /* 0x000000141014722b */ /* 0x000fd00000000010 */
[----:B------:R-:W-:-:S08]  /*1b70*/  DMUL R18, R14, R20 ;  /* 0x000000140e127228 */ /* 0x000fd00000000000 */
[----:B------:R-:W-:-:S08]  /*1b80*/  DFMA R18, R14, R20, R18 ;  /* 0x000000140e12722b */ /* 0x000fd00000000012 */
[----:B------:R-:W-:-:S08]  /*1b90*/  DADD R16, R14, -R18 ;  /* 0x000000000e107229 */ /* 0x000fd00000000812 */
[----:B------:R-:W-:-:S08]  /*1ba0*/  DADD R16, R16, R16 ;  /* 0x0000000010107229 */ /* 0x000fd00000000010 */
[-C--:B------:R-:W-:Y:S02]  /*1bb0*/  DFMA R16, R14, -R18.reuse, R16 ;  /* 0x800000120e10722b */ /* 0x080fe40000000010 */
[----:B------:R-:W-:-:S06]  /*1bc0*/  DMUL R14, R18, R18 ;  /* 0x00000012120e7228 */ /* 0x000fcc0000000000 */
[----:B------:R-:W-:Y:S02]  /*1bd0*/  DMUL R16, R20, R16 ;  /* 0x0000001014107228 */ /* 0x000fe40000000000 */
        /* <DEDUP_REMOVED lines=14> */
[----:B------:R-:W-:Y:S01]  /*1cc0*/  LOP3.LUT R22, R26, 0x80000000, RZ, 0x3c, !PT ;  /* 0x800000001a167812 */ /* 0x000fe200078e3cff */
[----:B------:R-:W-:Y:S01]  /*1cd0*/  IMAD.MOV.U32 R23, RZ, RZ, 0x43300000 ;  /* 0x43300000ff177424 */ /* 0x000fe200078e00ff */
[----:B------:R-:W-:-:S04]  /*1ce0*/  UMOV UR7, 0x3f899999 ;  /* 0x3f89999900077882 */ /* 0x000fc80000000000 */
        /* <DEDUP_REMOVED lines=19> */
.L_x_22:
[----:B------:R-:W-:Y:S05]  /*1e20*/  BSYNC.RECONVERGENT B3 ;  /* 0x0000000000037941 */ /* 0x000fea0003800200 */
.L_x_21:
[----:B------:R-:W-:Y:S01]  /*1e30*/  ISETP.NE.AND P1, PT, R7, R4, PT ;  /* 0x000000040700720c */ /* 0x000fe20003f25270 */
[----:B------:R-:W-:Y:S01]  /*1e40*/  DADD R12, R12, R20 ;  /* 0x000000000c0c7229 */ /* 0x000fe20000000014 */
[----:B------:R-:W-:-:S11]  /*1e50*/  VIADD R6, R6, 0x2 ;  /* 0x0000000206067836 */ /* 0x000fd60000000000 */
[----:B------:R-:W-:Y:S05]  /*1e60*/  @P1 BRA `(.L_x_23) ;  /* 0xfffffff4004c1947 */ /* 0x000fea000383ffff */
[----:B------:R-:W-:Y:S05]  /*1e70*/  BSYNC.RECONVERGENT B0 ;  /* 0x0000000000007941 */ /* 0x000fea0003800200 */
.L_x_17:
[----:B------:R-:W0:Y:S02]  /*1e80*/  I2F.F64.U32 R6, R6 ;  /* 0x0000000600067312 */ /* 0x000e240000201800 */
.L_x_16:
[----:B------:R-:W-:Y:S05]  /*1e90*/  BSYNC.RECONVERGENT B1 ;  /* 0x0000000000017941 */ /* 0x000fea0003800200 */
.L_x_15:
[----:B------:R-:W-:-:S04]  /*1ea0*/  LOP3.LUT R2, R2, 0x1, RZ, 0xc0, !PT ;  /* 0x0000000102027812 */ /* 0x000fc800078ec0ff */
[----:B------:R-:W-:-:S13]  /*1eb0*/  ISETP.NE.U32.AND P1, PT, R2, 0x1, PT ;  /* 0x000000010200780c */ /* 0x000fda0003f25070 */
[----:B------:R-:W-:Y:S05]  /*1ec0*/  @P1 BRA `(.L_x_14) ;  /* 0x0000000400501947 */ /* 0x000fea0003800000 */
[----:B0-----:R-:W-:Y:S01]  /*1ed0*/  ISETP.GT.AND P1, PT, R7, 0xfffff, PT ;  /* 0x000fffff0700780c */ /* 0x001fe20003f24270 */
[----:B------:R-:W-:Y:S01]  /*1ee0*/  IMAD.MOV.U32 R4, RZ, RZ, R6 ;  /* 0x000000ffff047224 */ /* 0x000fe200078e0006 */
[----:B------:R-:W-:Y:S01]  /*1ef0*/  MOV R21, R7 ;  /* 0x0000000700157202 */ /* 0x000fe20000000f00 */
[----:B------:R-:W-:Y:S10]  /*1f00*/  BSSY.RECONVERGENT B0, `(.L_x_24) ;  /* 0x000004f000007945 */ /* 0x000ff40003800200 */
[----:B------:R-:W-:-:S10]  /*1f10*/  @!P1 DMUL R6, R6, 1.80143985094819840000e+16 ;  /* 0x4350000006069828 */ /* 0x000fd40000000000 */
[----:B------:R-:W-:Y:S02]  /*1f20*/  @!P1 IMAD.MOV.U32 R21, RZ, RZ, R7 ;  /* 0x000000ffff159224 */ /* 0x000fe400078e0007 */
[----:B------:R-:W-:Y:S02]  /*1f30*/  @!P1 IMAD.MOV.U32 R4, RZ, RZ, R6 ;  /* 0x000000ffff049224 */ /* 0x000fe400078e0006 */
[----:B------:R-:W-:-:S05]  /*1f40*/  VIADD R2, R21, 0xffffffff ;  /* 0xffffffff15027836 */ /* 0x000fca0000000000 */
[----:B------:R-:W-:Y:S01]  /*1f50*/  ISETP.GE.U32.AND P2, PT, R2, 0x7fefffff, PT ;  /* 0x7fefffff0200780c */ /* 0x000fe20003f46070 */
[----:B------:R-:W-:Y:S02]  /*1f60*/  IMAD.MOV.U32 R2, RZ, RZ, -0x3ff ;  /* 0xfffffc01ff027424 */ /* 0x000fe400078e00ff */
[----:B------:R-:W-:-:S10]  /*1f70*/  @!P1 IMAD.MOV.U32 R2, RZ, RZ, -0x435 ;  /* 0xfffffbcbff029424 */ /* 0x000fd400078e00ff */
        /* <DEDUP_REMOVED lines=8> */
[----:B------:R-:W-:Y:S01]  /*2000*/  IMAD.MOV.U32 R18, RZ, RZ, R4 ;  /* 0x000000ffff127224 */ /* 0x000fe200078e0004 */
[----:B------:R-:W-:Y:S01]  /*2010*/  UMOV UR6, 0x3ae80f1e ;  /* 0x3ae80f1e00067882 */ /* 0x000fe20000000000 */
[----:B------:R-:W-:Y:S01]  /*2020*/  IMAD.MOV.U32 R16, RZ, RZ, RZ ;  /* 0x000000ffff107224 */ /* 0x000fe200078e00ff */
[----:B------:R-:W-:Y:S01]  /*2030*/  LOP3.LUT R19, R6, 0x3ff00000, RZ, 0xfc, !PT ;  /* 0x3ff0000006137812 */ /* 0x000fe200078efcff */
[----:B------:R-:W-:Y:S01]  /*2040*/  IMAD.MOV.U32 R24, RZ, RZ, -0x748574fc ;  /* 0x8b7a8b04ff187424 */ /* 0x000fe200078e00ff */
[----:B------:R-:W-:Y:S01]  /*2050*/  UMOV UR7, 0x3eb1380b ;  /* 0x3eb1380b00077882 */ /* 0x000fe20000000000 */
[----:B------:R-:W-:Y:S01]  /*2060*/  IMAD.MOV.U32 R25, RZ, RZ, 0x3ed0ee25 ;  /* 0x3ed0ee25ff197424 */ /* 0x000fe200078e00ff */
[----:B------:R-:W-:Y:S01]  /*2070*/  ISETP.GE.U32.AND P1, PT, R19, 0x3ff6a09f, PT ;  /* 0x3ff6a09f1300780c */ /* 0x000fe20003f26070 */
[----:B------:R-:W-:Y:S01]  /*2080*/  UMOV UR8, 0x80000000 ;  /* 0x8000000000087882 */ /* 0x000fe20000000000 */
[----:B------:R-:W-:Y:S01]  /*2090*/  LEA.HI R21, R21, R2, RZ, 0xc ;  /* 0x0000000215157211 */ /* 0x000fe200078f60ff */
[----:B------:R-:W-:-:S10]  /*20a0*/  UMOV UR9, 0x43300000 ;  /* 0x4330000000097882 */ /* 0x000fd40000000000 */
[----:B------:R-:W-:Y:S02]  /*20b0*/  @P1 IADD3 R7, PT, PT, R19, -0x100000, RZ ;  /* 0xfff0000013071810 */ /* 0x000fe40007ffe0ff */
[----:B------:R-:W-:-:S03]  /*20c0*/  @P1 IADD3 R21, PT, PT, R21, 0x1, RZ ;  /* 0x0000000115151810 */ /* 0x000fc60007ffe0ff */
[----:B------:R-:W-:Y:S01]  /*20d0*/  @P1 IMAD.MOV.U32 R19, RZ, RZ, R7 ;  /* 0x000000ffff131224 */ /* 0x000fe200078e0007 */
[----:B------:R-:W-:Y:S01]  /*20e0*/  LOP3.LUT R20, R21, 0x80000000, RZ, 0x3c, !PT ;  /* 0x8000000015147812 */ /* 0x000fe200078e3cff */
[----:B------:R-:W-:-:S04]  /*20f0*/  IMAD.MOV.U32 R21, RZ, RZ, 0x43300000 ;  /* 0x43300000ff157424 */ /* 0x000fc800078e00ff */
        /* <DEDUP_REMOVED lines=47> */
.L_x_25:
[----:B------:R-:W-:Y:S05]  /*23f0*/  BSYNC.RECONVERGENT B0 ;  /* 0x0000000000007941 */ /* 0x000fea0003800200 */
.L_x_24:
[----:B------:R-:W-:-:S11]  /*2400*/  DADD R12, R12, R18 ;  /* 0x000000000c0c7229 */ /* 0x000fd60000000012 */
.L_x_14:
[----:B------:R-:W-:Y:S05]  /*2410*/  BSYNC.RECONVERGENT B2 ;  /* 0x0000000000027941 */ /* 0x000fea0003800200 */
.L_x_13:
[----:B------:R-:W-:Y:S01]  /*2420*/  ISETP.GE.AND P1, PT, R5, 0x1, PT ;  /* 0x000000010500780c */ /* 0x000fe20003f26270 */
[----:B------:R-:W-:-:S12]  /*2430*/  BSSY.RECONVERGENT B2, `(.L_x_26) ;  /* 0x0000110000027945 */ /* 0x000fd80003800200 */
[----:B------:R-:W-:Y:S05]  /*2440*/  @!P1 BRA `(.L_x_27) ;  /* 0x0000001000389947 */ /* 0x000fea0003800000 */
[----:B------:R-:W-:Y:S01]  /*2450*/  ISETP.NE.AND P1, PT, R5, 0x1, PT ;  /* 0x000000010500780c */ /* 0x000fe20003f25270 */
[----:B------:R-:W-:Y:S01]  /*2460*/  BSSY.RECONVERGENT B1, `(.L_x_28) ;  /* 0x00000b5000017945 */ /* 0x000fe20003800200 */
[----:B0-----:R-:W-:Y:S02]  /*2470*/  IMAD.MOV.U32 R6, RZ, RZ, 0x0 ;  /* 0x00000000ff067424 */ /* 0x001fe400078e00ff */
[----:B------:R-:W-:-:S09]  /*2480*/  IMAD.MOV.U32 R7, RZ, RZ, 0x3ff00000 ;  /* 0x3ff00000ff077424 */ /* 0x000fd200078e00ff */
[----:B------:R-:W-:Y:S05]  /*2490*/  @!P1 BRA `(.L_x_29) ;  /* 0x0000000800c49947 */ /* 0x000fea0003800000 */
[----:B------:R-:W-:Y:S01]  /*24a0*/  BSSY.RECONVERGENT B0, `(.L_x_30) ;  /* 0x00000af000007945 */ /* 0x000fe20003800200 */
[----:B------:R-:W-:Y:S01]  /*24b0*/  LOP3.LUT R2, R5, 0x7ffffffe, RZ, 0xc0, !PT ;  /* 0x7ffffffe05027812 */ /* 0x000fe200078ec0ff */
[----:B------:R-:W-:-:S07]  /*24c0*/  IMAD.MOV.U32 R4, RZ, RZ, 0x1 ;  /* 0x00000001ff047424 */ /* 0x000fce00078e00ff */
.L_x_36:
[----:B------:R-:W0:Y:S01]  /*24d0*/  I2F.F64.U32 R14, R4 ;  /* 0x00000004000e7312 */ /* 0x000e220000201800 */
[----:B------:R-:W-:Y:S01]  /*24e0*/  BSSY.RECONVERGENT B3, `(.L_x_31) ;  /* 0x0000052000037945 */ /* 0x000fe20003800200 */
[----:B------:R-:W-:Y:S02]  /*24f0*/  MOV R18, 0xfffffc01 ;  /* 0xfffffc0100127802 */ /* 0x000fe40000000f00 */
[----:B0-----:R-:W-:Y:S01]  /*2500*/  ISETP.GT.AND P1, PT, R15, 0xfffff, PT ;  /* 0x000fffff0f00780c */ /* 0x001fe20003f24270 */
[--C-:B------:R-:W-:Y:S01]  /*2510*/  IMAD.MOV.U32 R7, RZ, RZ, R15.reuse ;  /* 0x000000ffff077224 */ /* 0x100fe200078e000f */
[----:B------:R-:W-:Y:S01]  /*2520*/  MOV R6, R14 ;  /* 0x0000000e00067202 */ /* 0x000fe20000000f00 */
[----:B------:R-:W-:Y:S02]  /*2530*/  IMAD.MOV.U32 R19, RZ, RZ, R15 ;  /* 0x000000ffff137224 */ /* 0x000fe400078e000f */
[----:B------:R-:W-:-:S08]  /*2540*/  IMAD.MOV.U32 R24, RZ, RZ, R14 ;  /* 0x000000ffff187224 */ /* 0x000fd000078e000e */
[----:B------:R-:W-:Y:S01]  /*2550*/  @!P1 DMUL R6, R6, 1.80143985094819840000e+16 ;  /* 0x4350000006069828 */ /* 0x000fe20000000000 */
[----:B------:R-:W-:-:S09]  /*2560*/  @!P1 IMAD.MOV.U32 R18, RZ, RZ, -0x435 ;  /* 0xfffffbcbff129424 */ /* 0x000fd200078e00ff */
[----:B------:R-:W-:Y:S02]  /*2570*/  @!P1 IMAD.MOV.U32 R19, RZ, RZ, R7 ;  /* 0x000000ffff139224 */ /* 0x000fe400078e0007 */
[----:B------:R-:W-:Y:S02]  /*2580*/  @!P1 IMAD.MOV.U32 R24, RZ, RZ, R6 ;  /* 0x000000ffff189224 */ /* 0x000fe400078e0006 */
[----:B------:R-:W-:-:S05]  /*2590*/  VIADD R15, R19, 0xffffffff ;  /* 0xffffffff130f7836 */ /* 0x000fca0000000000 */
[----:B------:R-:W-:-:S13]  /*25a0*/  ISETP.GT.U32.AND P2, PT, R15, 0x7feffffe, PT ;  /* 0x7feffffe0f00780c */ /* 0x000fda0003f44070 */
[----:B------:R-:W-:Y:S05]  /*25b0*/  @P2 BRA `(.L_x_32) ;  /* 0x0000000000f82947 */ /* 0x000fea0003800000 */
[----:B------:R-:W-:Y:S01]  /*25c0*/  LOP3.LUT R6, R19, 0xfffff, RZ, 0xc0, !PT ;  /* 0x000fffff13067812 */ /* 0x000fe200078ec0ff */
[----:B------:R-:W-:Y:S01]  /*25d0*/  IMAD.MOV.U32 R20, RZ, RZ, -0x748574fc ;  /* 0x8b7a8b04ff147424 */ /* 0x000fe200078e00ff */
[----:B------:R-:W-:Y:S01]  /*25e0*/  UMOV UR6, 0x3ae80f1e ;  /* 0x3ae80f1e00067882 */ /* 0x000fe20000000000 */
[----:B------:R-:W-:Y:S01]  /*25f0*/  IMAD.MOV.U32 R21, RZ, RZ, 0x3ed0ee25 ;  /* 0x3ed0ee25ff157424 */ /* 0x000fe200078e00ff */
[----:B------:R-:W-:Y:S01]  /*2600*/  LOP3.LUT R25, R6, 0x3ff00000, RZ, 0xfc, !PT ;  /* 0x3ff0000006197812 */ /* 0x000fe200078efcff */
[----:B------:R-:W-:Y:S01]  /*2610*/  IMAD.MOV.U32 R6, RZ, RZ, RZ ;  /* 0x000000ffff067224 */ /* 0x000fe200078e00ff */
[----:B------:R-:W-:Y:S02]  /*2620*/  UMOV UR7, 0x3eb1380b ;  /* 0x3eb1380b00077882 */ /* 0x000fe40000000000 */
[----:B------:R-:W-:-:S13]  /*2630*/  ISETP.GE.U32.AND P1, PT, R25, 0x3ff6a09f, PT ;  /* 0x3ff6a09f1900780c */ /* 0x000fda0003f26070 */
[----:B------:R-:W-:-:S05]  /*2640*/  @P1 VIADD R7, R25, 0xfff00000 ;  /* 0xfff0000019071836 */ /* 0x000fca0000000000 */
[----:B------:R-:W-:-:S06]  /*2650*/  @P1 MOV R25, R7 ;  /* 0x0000000700191202 */ /* 0x000fcc0000000f00 */
[C---:B------:R-:W-:Y:S02]  /*2660*/  DADD R22, R24.reuse, 1 ;  /* 0x3ff0000018167429 */ /* 0x040fe40000000000 */
[----:B------:R-:W-:-:S04]  /*2670*/  DADD R24, R24, -1 ;  /* 0xbff0000018187429 */ /* 0x000fc80000000000 */
[----:B------:R-:W0:Y:S02]  /*2680*/  MUFU.RCP64H R7, R23 ;  /* 0x0000001700077308 */ /* 0x000e240000001800 */
[----:B0-----:R-:W-:Y:S01]  /*2690*/  DFMA R14, -R22, R6, 1 ;  /* 0x3ff00000160e742b */ /* 0x001fe20000000106 */
[----:B------:R-:W-:Y:S02]  /*26a0*/  LEA.HI R22, R19, R18, RZ, 0xc ;  /* 0x0000001213167211 */ /* 0x000fe400078f60ff */
[----:B------:R-:W-:-:S03]  /*26b0*/  MOV R23, 0x43300000 ;  /* 0x4330000000177802 */ /* 0x000fc60000000f00 */
[----:B------:R-:W-:Y:S02]  /*26c0*/  @P1 VIADD R22, R22, 0x1 ;  /* 0x0000000116161836 */ /* 0x000fe40000000000 */
[----:B------:R-:W-:-:S03]  /*26d0*/  DFMA R14, R14, R14, R14 ;  /* 0x0000000e0e0e722b */ /* 0x000fc6000000000e */
[----:B------:R-:W-:-:S05]  /*26e0*/  LOP3.LUT R22, R22, 0x80000000, RZ, 0x3c, !PT ;  /* 0x8000000016167812 */ /* 0x000fca00078e3cff */
[----:B------:R-:W-:-:S08]  /*26f0*/  DFMA R6, R6, R14, R6 ;  /* 0x0000000e0606722b */ /* 0x000fd00000000006 */
        /* <DEDUP_REMOVED lines=42> */
.L_x_32:
[----:B------:R-:W-:Y:S01]  /*29a0*/  IMAD.MOV.U32 R14, RZ, RZ, 0x0 ;  /* 0x00000000ff0e7424 */ /* 0x000fe200078e00ff */
[----:B------:R-:W-:Y:S01]  /*29b0*/  LOP3.LUT P1, RZ, R7, 0x7fffffff, RZ, 0xc0, !PT ;  /* 0x7fffffff07ff7812 */ /* 0x000fe2000782c0ff */
[----:B------:R-:W-:-:S06]  /*29c0*/  IMAD.MOV.U32 R15, RZ, RZ, 0x7ff00000 ;  /* 0x7ff00000ff0f7424 */ /* 0x000fcc00078e00ff */
[----:B------:R-:W-:-:S10]  /*29d0*/  DFMA R14, R6, R14, +INF ;  /* 0x7ff00000060e742b */ /* 0x000fd4000000000e */
[----:B------:R-:W-:Y:S02]  /*29e0*/  FSEL R6, R14, RZ, P1 ;  /* 0x000000ff0e067208 */ /* 0x000fe40000800000 */
[----:B------:R-:W-:-:S07]  /*29f0*/  FSEL R7, R15, -QNAN , P1 ;  /* 0xfff000000f077808 */ /* 0x000fce0000800000 */
.L_x_33:
[----:B------:R-:W-:Y:S05]  /*2a00*/  BSYNC.RECONVERGENT B3 ;  /* 0x0000000000037941 */ /* 0x000fea0003800200 */
.L_x_31:
[----:B------:R-:W-:Y:S01]  /*2a10*/  VIADD R25, R4, 0x1 ;  /* 0x0000000104197836 */ /* 0x000fe20000000000 */
[----:B------:R-:W-:Y:S01]  /*2a20*/  BSSY.RECONVERGENT B3, `(.L_x_34) ;  /* 0x0000052000037945 */ /* 0x000fe20003800200 */
[----:B------:R-:W-:Y:S01]  /*2a30*/  DADD R6, R6, R12 ;  /* 0x0000000006067229 */ /* 0x000fe2000000000c */
[----:B------:R-:W-:Y:S01]  /*2a40*/  IMAD.MOV.U32 R24, RZ, RZ, -0x3ff ;  /* 0xfffffc01ff187424 */ /* 0x000fe200078e00ff */
[----:B------:R-:W0:Y:S02]  /*2a50*/  I2F.F64.U32 R26, R25 ;  /* 0x00000019001a7312 */ /* 0x000e240000201800 */
[----:B0-----:R-:W-:Y:S01]  /*2a60*/  ISETP.GT.AND P1, PT, R27, 0xfffff, PT ;  /* 0x000fffff1b00780c */ /* 0x001fe20003f24270 */
[----:B------:R-:W-:Y:S01]  /*2a70*/  IMAD.MOV.U32 R14, RZ, RZ, R26 ;  /* 0x000000ffff0e7224 */ /* 0x000fe200078e001a */
[----:B------:R-:W-:Y:S02]  /*2a80*/  MOV R15, R27 ;  /* 0x0000001b000f7202 */ /* 0x000fe40000000f00 */
[----:B------:R-:W-:-:S09]  /*2a90*/  MOV R20, R26 ;  /* 0x0000001a00147202 */ /* 0x000fd20000000f00 */
[----:B------:R-:W-:Y:S01]  /*2aa0*/  @!P1 DMUL R14, R14, 1.80143985094819840000e+16 ;  /* 0x435000000e0e9828 */ /* 0x000fe20000000000 */
[----:B------:R-:W-:-:S09]  /*2ab0*/  @!P1 IMAD.MOV.U32 R24, RZ, RZ, -0x435 ;  /* 0xfffffbcbff189424 */ /* 0x000fd200078e00ff */
[----:B------:R-:W-:Y:S02]  /*2ac0*/  @!P1 IMAD.MOV.U32 R27, RZ, RZ, R15 ;  /* 0x000000ffff1b9224 */ /* 0x000fe400078e000f */
[----:B------:R-:W-:Y:S02]  /*2ad0*/  @!P1 IMAD.MOV.U32 R20, RZ, RZ, R14 ;  /* 0x000000ffff149224 */ /* 0x000fe400078e000e */
[----:B------:R-:W-:-:S05]  /*2ae0*/  VIADD R16, R27, 0xffffffff ;  /* 0xffffffff1b107836 */ /* 0x000fca0000000000 */
[----:B------:R-:W-:-:S13]  /*2af0*/  ISETP.GE.U32.AND P2, PT, R16, 0x7fefffff, PT ;  /* 0x7fefffff1000780c */ /* 0x000fda0003f46070 */
        /* <DEDUP_REMOVED lines=8> */
[----:B------:R-:W-:Y:S01]  /*2b80*/  IMAD.MOV.U32 R18, RZ, RZ, RZ ;  /* 0x000000ffff127224 */ /* 0x000fe200078e00ff */
[----:B------:R-:W-:Y:S01]  /*2b90*/  UMOV UR6, 0x3ae80f1e ;  /* 0x3ae80f1e00067882 */ /* 0x000fe20000000000 */
[----:B------:R-:W-:Y:S01]  /*2ba0*/  IMAD.MOV.U32 R14, RZ, RZ, -0x748574fc ;  /* 0x8b7a8b04ff0e7424 */ /* 0x000fe200078e00ff */
[----:B------:R-:W-:Y:S01]  /*2bb0*/  LOP3.LUT R21, R12, 0x3ff00000, RZ, 0xfc, !PT ;  /* 0x3ff000000c157812 */ /* 0x000fe200078efcff */
[----:B------:R-:W-:Y:S01]  /*2bc0*/  IMAD.MOV.U32 R15, RZ, RZ, 0x3ed0ee25 ;  /* 0x3ed0ee25ff0f7424 */ /* 0x000fe200078e00ff */
[----:B------:R-:W-:Y:S01]  /*2bd0*/  UMOV UR7, 0x3eb1380b ;  /* 0x3eb1380b00077882 */ /* 0x000fe20000000000 */
[----:B------:R-:W-:Y:S02]  /*2be0*/  LEA.HI R24, R27, R24, RZ, 0xc ;  /* 0x000000181b187211 */ /* 0x000fe400078f60ff */
[----:B------:R-:W-:-:S13]  /*2bf0*/  ISETP.GE.U32.AND P1, PT, R21, 0x3ff6a09f, PT ;  /* 0x3ff6a09f1500780c */ /* 0x000fda0003f26070 */
[----:B------:R-:W-:Y:S02]  /*2c00*/  @P1 VIADD R13, R21, 0xfff00000 ;  /* 0xfff00000150d1836 */ /* 0x000fe40000000000 */
[----:B------:R-:W-:-:S03]  /*2c10*/  @P1 VIADD R24, R24, 0x1 ;  /* 0x0000000118181836 */ /* 0x000fc60000000000 */
[----:B------:R-:W-:-:S06]  /*2c20*/  @P1 MOV R21, R13 ;  /* 0x0000000d00151202 */ /* 0x000fcc0000000f00 */
        /* <DEDUP_REMOVED lines=24> */
[----:B------:R-:W-:Y:S02]  /*2db0*/  LOP3.LUT R20, R24, 0x80000000, RZ, 0x3c, !PT ;  /* 0x8000000018147812 */ /* 0x000fe400078e3cff */
[----:B------:R-:W-:Y:S02]  /*2dc0*/  MOV R21, 0x43300000 ;  /* 0x4330000000157802 */ /* 0x000fe40000000f00 */
        /* <DEDUP_REMOVED lines=23> */
.L_x_35:
[----:B------:R-:W-:Y:S05]  /*2f40*/  BSYNC.RECONVERGENT B3 ;  /* 0x0000000000037941 */ /* 0x000fea0003800200 */
.L_x_34:
[----:B------:R-:W-:Y:S01]  /*2f50*/  ISETP.NE.AND P1, PT, R25, R2, PT ;  /* 0x000000021900720c */ /* 0x000fe20003f25270 */
[----:B------:R-:W-:Y:S01]  /*2f60*/  DADD R12, R6, R12 ;  /* 0x00000000060c7229 */ /* 0x000fe2000000000c */
[----:B------:R-:W-:-:S11]  /*2f70*/  VIADD R4, R4, 0x2 ;  /* 0x0000000204047836 */ /* 0x000fd60000000000 */
[----:B------:R-:W-:Y:S05]  /*2f80*/  @P1 BRA `(.L_x_36) ;  /* 0xfffffff400501947 */ /* 0x000fea000383ffff */
[----:B------:R-:W-:Y:S05]  /*2f90*/  BSYNC.RECONVERGENT B0 ;  /* 0x0000000000007941 */ /* 0x000fea0003800200 */
.L_x_30:
[----:B------:R0:W1:Y:S02]  /*2fa0*/  I2F.F64.U32 R6, R4 ;  /* 0x0000000400067312 */ /* 0x0000640000201800 */
.L_x_29:
[----:B------:R-:W-:Y:S05]  /*2fb0*/  BSYNC.RECONVERGENT B1 ;  /* 0x0000000000017941 */ /* 0x000fea0003800200 */
.L_x_28:
[----:B------:R-:W-:-:S04]  /*2fc0*/  LOP3.LUT R5, R5, 0x1, RZ, 0xc0, !PT ;  /* 0x0000000105057812 */ /* 0x000fc800078ec0ff */
[----:B------:R-:W-:-:S13]  /*2fd0*/  ISETP.NE.U32.AND P1, PT, R5, 0x1, PT ;  /* 0x000000010500780c */ /* 0x000fda0003f25070 */
[----:B------:R-:W-:Y:S05]  /*2fe0*/  @P1 BRA `(.L_x_27) ;  /* 0x0000000400501947 */ /* 0x000fea0003800000 */
[----:B-1----:R-:W-:Y:S01]  /*2ff0*/  ISETP.GT.AND P1, PT, R7, 0xfffff, PT ;  /* 0x000fffff0700780c */ /* 0x002fe20003f24270 */
[----:B------:R-:W-:Y:S01]  /*3000*/  IMAD.MOV.U32 R5, RZ, RZ, R7 ;  /* 0x000000ffff057224 */ /* 0x000fe200078e0007 */
[----:B------:R-:W-:Y:S01]  /*3010*/  BSSY.RECONVERGENT B0, `(.L_x_37) ;  /* 0x0000050000007945 */ /* 0x000fe20003800200 */
[----:B0-----:R-:W-:-:S10]  /*3020*/  IMAD.MOV.U32 R4, RZ, RZ, R6 ;  /* 0x000000ffff047224 */ /* 0x001fd400078e0006 */
[----:B------:R-:W-:-:S10]  /*3030*/  @!P1 DMUL R6, R6, 1.80143985094819840000e+16 ;  /* 0x4350000006069828 */ /* 0x000fd40000000000 */
[----:B------:R-:W-:Y:S02]  /*3040*/  @!P1 IMAD.MOV.U32 R5, RZ, RZ, R7 ;  /* 0x000000ffff059224 */ /* 0x000fe400078e0007 */
[----:B------:R-:W-:-:S03]  /*3050*/  @!P1 IMAD.MOV.U32 R4, RZ, RZ, R6 ;  /* 0x000000ffff049224 */ /* 0x000fc600078e0006 */
[----:B------:R-:W-:-:S04]  /*3060*/  IADD3 R2, PT, PT, R5, -0x1, RZ ;  /* 0xffffffff05027810 */ /* 0x000fc80007ffe0ff */
[----:B------:R-:W-:Y:S01]  /*3070*/  ISETP.GE.U32.AND P2, PT, R2, 0x7fefffff, PT ;  /* 0x7fefffff0200780c */ /* 0x000fe20003f46070 */
[----:B------:R-:W-:Y:S01]  /*3080*/  IMAD.MOV.U32 R2, RZ, RZ, -0x3ff ;  /* 0xfffffc01ff027424 */ /* 0x000fe200078e00ff */
[----:B------:R-:W-:-:S11]  /*3090*/  @!P1 MOV R2, 0xfffffbcb ;  /* 0xfffffbcb00029802 */ /* 0x000fd60000000f00 */
[----:B------:R-:W-:Y:S01]  /*30a0*/  @P2 IMAD.MOV.U32 R14, RZ, RZ, 0x0 ;  /* 0x00000000ff0e2424 */ /* 0x000fe200078e00ff */
[----:B------:R-:W-:Y:S01]  /*30b0*/  @P2 LOP3.LUT P3, RZ, R7, 0x7fffffff, RZ, 0xc0, !PT ;  /* 0x7fffffff07ff2812 */ /* 0x000fe2000786c0ff */
[----:B------:R-:W-:-:S06]  /*30c0*/  @P2 IMAD.MOV.U32 R15, RZ, RZ, 0x7ff00000 ;  /* 0x7ff00000ff0f2424 */ /* 0x000fcc00078e00ff */
[----:B------:R-:W-:-:S10]  /*30d0*/  @P2 DFMA R14, R6, R14, +INF ;  /* 0x7ff00000060e242b */ /* 0x000fd4000000000e */
[----:B------:R-:W-:Y:S02]  /*30e0*/  @P2 FSEL R14, R14, RZ, P3 ;  /* 0x000000ff0e0e2208 */ /* 0x000fe40001800000 */
[----:B------:R-:W-:Y:S01]  /*30f0*/  @P2 FSEL R15, R15, -QNAN , P3 ;  /* 0xfff000000f0f2808 */ /* 0x000fe20001800000 */
[----:B------:R-:W-:Y:S06]  /*3100*/  @P2 BRA `(.L_x_38) ;  /* 0x0000000400002947 */ /* 0x000fec0003800000 */
[----:B------:R-:W-:Y:S01]  /*3110*/  LOP3.LUT R6, R5, 0xfffff, RZ, 0xc0, !PT ;  /* 0x000fffff05067812 */ /* 0x000fe200078ec0ff */
[----:B------:R-:W-:Y:S01]  /*3120*/  IMAD.MOV.U32 R14, RZ, RZ, RZ ;  /* 0x000000ffff0e7224 */ /* 0x000fe200078e00ff */
[----:B------:R-:W-:Y:S01]  /*3130*/  MOV R22, 0x8b7a8b04 ;  /* 0x8b7a8b0400167802 */ /* 0x000fe20000000f00 */
[----:B------:R-:W-:Y:S01]  /*3140*/  IMAD.MOV.U32 R23, RZ, RZ, 0x3ed0ee25 ;  /* 0x3ed0ee25ff177424 */ /* 0x000fe200078e00ff */
[----:B------:R-:W-:Y:S01]  /*3150*/  LOP3.LUT R7, R6, 0x3ff00000, RZ, 0xfc, !PT ;  /* 0x3ff0000006077812 */ /* 0x000fe200078efcff */
[----:B------:R-:W-:Y:S01]  /*3160*/  IMAD.MOV.U32 R6, RZ, RZ, R4 ;  /* 0x000000ffff067224 */ /* 0x000fe200078e0004 */
[----:B------:R-:W-:Y:S01]  /*3170*/  UMOV UR6, 0x3ae80f1e ;  /* 0x3ae80f1e00067882 */ /* 0x000fe20000000000 */
[----:B------:R-:W-:Y:S01]  /*3180*/  UMOV UR7, 0x3eb1380b ;  /* 0x3eb1380b00077882 */ /* 0x000fe20000000000 */
[----:B------:R-:W-:Y:S01]  /*3190*/  ISETP.GE.U32.AND P1, PT, R7, 0x3ff6a09f, PT ;  /* 0x3ff6a09f0700780c */ /* 0x000fe20003f26070 */
[----:B------:R-:W-:Y:S01]  /*31a0*/  IMAD.MOV.U32 R25, RZ, RZ, 0x43300000 ;  /* 0x43300000ff197424 */ /* 0x000fe200078e00ff */
[----:B------:R-:W-:Y:S01]  /*31b0*/  LEA.HI R2, R5, R2, RZ, 0xc ;  /* 0x0000000205027211 */ /* 0x000fe200078f60ff */
[----:B------:R-:W-:Y:S01]  /*31c0*/  UMOV UR8, 0x80000000 ;  /* 0x8000000000087882 */ /* 0x000fe20000000000 */
[----:B------:R-:W-:-:S09]  /*31d0*/  UMOV UR9, 0x43300000 ;  /* 0x4330000000097882 */ /* 0x000fd20000000000 */
[----:B------:R-:W-:Y:S02]  /*31e0*/  @P1 VIADD R15, R7, 0xfff00000 ;  /* 0xfff00000070f1836 */ /* 0x000fe40000000000 */
[----:B------:R-:W-:Y:S02]  /*31f0*/  @P1 VIADD R2, R2, 0x1 ;  /* 0x0000000102021836 */ /* 0x000fe40000000000 */
[----:B------:R-:W-:-:S03]  /*3200*/  @P1 IMAD.MOV.U32 R7, RZ, RZ, R15 ;  /* 0x000000ffff071224 */ /* 0x000fc600078e000f */
[----:B------:R-:W-:-:S03]  /*3210*/  LOP3.LUT R24, R2, 0x80000000, RZ, 0x3c, !PT ;  /* 0x8000000002187812 */ /* 0x000fc600078e3cff */
        /* <DEDUP_REMOVED lines=13> */
[----:B------:R-:W-:Y:S02]  /*32f0*/  DADD R22, R4, R4 ;  /* 0x0000000004167229 */ /* 0x000fe40000000004 */
[----:B------:R-:W-:Y:S01]  /*3300*/  DADD R4, R24, -UR8 ;  /* 0x8000000818047e29 */ /* 0x000fe20008000000 */
[----:B------:R-:W-:Y:S01]  /*3310*/  UMOV UR8, 0xfefa39ef ;  /* 0xfefa39ef00087882 */ /* 0x000fe20000000000 */
[----:B------:R-:W-:Y:S01]  /*3320*/  UMOV UR9, 0x3fe62e42 ;  /* 0x3fe62e4200097882 */ /* 0x000fe20000000000 */
[----:B------:R-:W-:Y:S01]  /*3330*/  DFMA R20, R18, R20, UR6 ;  /* 0x0000000612147e2b */ /* 0x000fe20008000014 */
[----:B------:R-:W-:Y:S01]  /*3340*/  UMOV UR6, 0xa9ab0956 ;  /* 0xa9ab095600067882 */ /* 0x000fe20000000000 */
[----:B------:R-:W-:Y:S01]  /*3350*/  UMOV UR7, 0x3f1745cb ;  /* 0x3f1745cb00077882 */ /* 0x000fe20000000000 */
[----:B------:R-:W-:-:S02]  /*3360*/  DFMA R24, R6, -R16, R22 ;  /* 0x800000100618722b */ /* 0x000fc40000000016 */
        /* <DEDUP_REMOVED lines=26> */
.L_x_38:
[----:B------:R-:W-:Y:S05]  /*3510*/  BSYNC.RECONVERGENT B0 ;  /* 0x0000000000007941 */ /* 0x000fea0003800200 */
.L_x_37:
[----:B------:R-:W-:-:S11]  /*3520*/  DADD R12, R12, R14 ;  /* 0x000000000c0c7229 */ /* 0x000fd6000000000e */
.L_x_27:
[----:B------:R-:W-:Y:S05]  /*3530*/  BSYNC.RECONVERGENT B2 ;  /* 0x0000000000027941 */ /* 0x000fea0003800200 */
.L_x_26:
[----:B------:R-:W-:-:S08]  /*3540*/  DADD R10, R10, -R12 ;  /* 0x000000000a0a7229 */ /* 0x000fd0000000080c */
[----:B------:R-:W-:Y:S01]  /*3550*/  DADD R8, R10, R8 ;  /* 0x000000000a087229 */ /* 0x000fe20000000008 */
[----:B------:R-:W-:Y:S10]  /*3560*/  @P0 BRA `(.L_x_39) ;  /* 0xffffffc800d00947 */ /* 0x000ff4000383ffff */
[----:B------:R-:W2:Y:S02]  /*3570*/  LDC.64 R2, c[0x0][0x390] ;  /* 0x0000e400ff027b82 */ /* 0x000ea40000000a00 */
[----:B--2---:R-:W-:-:S05]  /*3580*/  IMAD.WIDE R2, R0, 0x8, R2 ;  /* 0x0000000800027825 */ /* 0x004fca00078e0202 */
[----:B------:R-:W-:Y:S01]  /*3590*/  STG.E.64 desc[UR4][R2.64], R8 ;  /* 0x0000000802007986 */ /* 0x000fe2000c101b04 */
[----:B------:R-:W-:Y:S05]  /*35a0*/  EXIT ;  /* 0x000000000000794d */ /* 0x000fea0003800000 */
.L_x_40:
[----:B------:R-:W-:-:S00]  /*35b0*/  BRA `(.L_x_40) ;  /* 0xfffffffc00fc7947 */ /* 0x000fc0000383ffff */
[----:B------:R-:W-:-:S00]  /*35c0*/  NOP ;  /* 0x0000000000007918 */ /* 0x000fc00000000000 */
        /* <DEDUP_REMOVED lines=11> */
.L_x_41:


//--------------------- .nv.shared.reserved.0     --------------------------
	.section	.nv.shared.reserved.0,"aw",@nobits
	.weak		__nv_reservedSMEM_offset_0_alias
	.size		__nv_reservedSMEM_offset_0_alias, 0, 64
	.other		__nv_reservedSMEM_offset_0_alias,@"STO_CUDA_RESERVED_SHARED STV_DEFAULT"
__nv_reservedSMEM_offset_0_alias:
	.zero		0
	.zero		64


//--------------------- .nv.constant0._Z18calculate_k2_scorePiS_Pdi --------------------------
	.section	.nv.constant0._Z18calculate_k2_scorePiS_Pdi,"a",@progbits
	.sectionflags	@""
	.align	4
.nv.constant0._Z18calculate_k2_scorePiS_Pdi:
	.zero		924


//--------------------- SYMBOLS --------------------------

	.type		.nv.reservedSmem.offset0,@object
	.size		.nv.reservedSmem.offset0,0x4
